	.headerflags	@"EF_CUDA_TEXMODE_UNIFIED EF_CUDA_64BIT_ADDRESS EF_CUDA_SM86 EF_CUDA_VIRTUAL_SM(EF_CUDA_SM86)"
	.elftype	@"ET_EXEC"


//--------------------- .nv.info                  --------------------------
	.section	.nv.info,"",@"SHT_CUDA_INFO"
	.align	4


	//----- nvinfo : EIATTR_REGCOUNT
	.align		4
        /*0000*/ 	.byte	0x04, 0x2f
        /*0002*/ 	.short	(.L_1 - .L_0)
	.align		4
.L_0:
        /*0004*/ 	.word	index@(triton_mm)
        /*0008*/ 	.word	0x000000fe


	//----- nvinfo : EIATTR_MIN_STACK_SIZE
	.align		4
.L_1:
        /*000c*/ 	.byte	0x04, 0x12
        /*000e*/ 	.short	(.L_3 - .L_2)
	.align		4
.L_2:
        /*0010*/ 	.word	index@(triton_mm)
        /*0014*/ 	.word	0x00000000


	//----- nvinfo : EIATTR_FRAME_SIZE
	.align		4
.L_3:
        /*0018*/ 	.byte	0x04, 0x11
        /*001a*/ 	.short	(.L_5 - .L_4)
	.align		4
.L_4:
        /*001c*/ 	.word	index@(triton_mm)
        /*0020*/ 	.word	0x00000000


	//----- nvinfo : EIATTR_MIN_STACK_SIZE
	.align		4
.L_5:
        /*0024*/ 	.byte	0x04, 0x12
        /*0026*/ 	.short	(.L_7 - .L_6)
	.align		4
.L_6:
        /*0028*/ 	.word	index@(triton_mm)
        /*002c*/ 	.word	0x00000000
.L_7:


//--------------------- .nv.info.triton_mm        --------------------------
	.section	.nv.info.triton_mm,"",@"SHT_CUDA_INFO"
	.sectionflags	@""
	.align	4


	//----- nvinfo : EIATTR_CUDA_API_VERSION
	.align		4
        /*0000*/ 	.byte	0x04, 0x37
        /*0002*/ 	.short	(.L_9 - .L_8)
.L_8:
        /*0004*/ 	.word	0x0000007c


	//----- nvinfo : EIATTR_SW2861232_WAR
	.align		4
.L_9:
        /*0008*/ 	.byte	0x01, 0x35
	.zero		2


	//----- nvinfo : EIATTR_PARAM_CBANK
	.align		4
        /*000c*/ 	.byte	0x04, 0x0a
        /*000e*/ 	.short	(.L_11 - .L_10)
	.align		4
.L_10:
        /*0010*/ 	.word	index@(.nv.constant0.triton_mm)
        /*0014*/ 	.short	0x0160
        /*0016*/ 	.short	0x0020


	//----- nvinfo : EIATTR_CBANK_PARAM_SIZE
	.align		4
.L_11:
        /*0018*/ 	.byte	0x03, 0x19
        /*001a*/ 	.short	0x0020


	//----- nvinfo : EIATTR_KPARAM_INFO
	.align		4
        /*001c*/ 	.byte	0x04, 0x17
        /*001e*/ 	.short	(.L_13 - .L_12)
.L_12:
        /*0020*/ 	.word	0x00000000
        /*0024*/ 	.short	0x0003
        /*0026*/ 	.short	0x0018
        /*0028*/ 	.byte	0x00, 0xf4, 0x21, 0x00


	//----- nvinfo : EIATTR_KPARAM_INFO
	.align		4
.L_13:
        /*002c*/ 	.byte	0x04, 0x17
        /*002e*/ 	.short	(.L_15 - .L_14)
.L_14:
        /*0030*/ 	.word	0x00000000
        /*0034*/ 	.short	0x0002
        /*0036*/ 	.short	0x0010
        /*0038*/ 	.byte	0x00, 0xf4, 0x21, 0x00


	//----- nvinfo : EIATTR_KPARAM_INFO
	.align		4
.L_15:
        /*003c*/ 	.byte	0x04, 0x17
        /*003e*/ 	.short	(.L_17 - .L_16)
.L_16:
        /*0040*/ 	.word	0x00000000
        /*0044*/ 	.short	0x0001
        /*0046*/ 	.short	0x0008
        /*0048*/ 	.byte	0x00, 0xf4, 0x21, 0x00


	//----- nvinfo : EIATTR_KPARAM_INFO
	.align		4
.L_17:
        /*004c*/ 	.byte	0x04, 0x17
        /*004e*/ 	.short	(.L_19 - .L_18)
.L_18:
        /*0050*/ 	.word	0x00000000
        /*0054*/ 	.short	0x0000
        /*0056*/ 	.short	0x0000
        /*0058*/ 	.byte	0x00, 0xf4, 0x21, 0x00


	//----- nvinfo : EIATTR_MAXREG_COUNT
	.align		4
.L_19:
        /*005c*/ 	.byte	0x03, 0x1b
        /*005e*/ 	.short	0x00ff


	//----- nvinfo : EIATTR_EXIT_INSTR_OFFSETS
	.align		4
        /*0060*/ 	.byte	0x04, 0x1c
        /*0062*/ 	.short	(.L_21 - .L_20)


	//   ....[0]....
.L_20:
        /*0064*/ 	.word	0x0000c7c0


	//   ....[1]....
        /*0068*/ 	.word	0x0000c810


	//----- nvinfo : EIATTR_REQNTID
	.align		4
.L_21:
        /*006c*/ 	.byte	0x04, 0x10
        /*006e*/ 	.short	(.L_23 - .L_22)
.L_22:
        /*0070*/ 	.word	0x00000080
        /*0074*/ 	.word	0x00000001
        /*0078*/ 	.word	0x00000001
.L_23:


//--------------------- .nv.callgraph             --------------------------
	.section	.nv.callgraph,"",@"SHT_CUDA_CALLGRAPH"
	.align	4
	.sectionentsize	8
	.align		4
        /*0000*/ 	.word	0x00000000
	.align		4
        /*0004*/ 	.word	0xffffffff
	.align		4
        /*0008*/ 	.word	0x00000000
	.align		4
        /*000c*/ 	.word	0xfffffffe
	.align		4
        /*0010*/ 	.word	0x00000000
	.align		4
        /*0014*/ 	.word	0xfffffffd
	.align		4
        /*0018*/ 	.word	0x00000000
	.align		4
        /*001c*/ 	.word	0xfffffffc


//--------------------- .nv.rel.action            --------------------------
	.section	.nv.rel.action,"",@"SHT_CUDA_RELOCINFO"
	.align	8
	.sectionentsize	8
        /*0000*/ 	.byte	0x73, 0x00, 0x00, 0x00, 0x00, 0x00, 0x00, 0x00, 0x00, 0x00, 0x00, 0x11, 0x25, 0x00, 0x05, 0x36


//--------------------- .nv.constant0.triton_mm   --------------------------
	.section	.nv.constant0.triton_mm,"a",@progbits
	.sectionflags	@""
	.align	4
.nv.constant0.triton_mm:
	.zero		384


//--------------------- .text.triton_mm           --------------------------
	.section	.text.triton_mm,"ax",@progbits
	.sectionflags	@"SHF_BARRIERS=1"
	.sectioninfo	@"SHI_REGISTERS=254"
	.align	128
        .global         triton_mm
        .type           triton_mm,@function
        .size           triton_mm,(.L_x_1 - triton_mm)
        .other          triton_mm,@"STO_CUDA_ENTRY STV_DEFAULT"
triton_mm:
.text.triton_mm:
[----:B------:R-:W-:Y:S02]  /*0000*/  IMAD.MOV.U32 R1, RZ, RZ, c[0x0][0x28] ;  /* 0x00000a00ff017624 */ /* 0x000fe400078e00ff */
[----:B------:R-:W1:Y:S01]  /*0010*/  S2R R9, SR_CTAID.X ;  /* 0x0000000000097919 */ /* 0x000e620000002500 */
[----:B------:R-:W-:Y:S01]  /*0020*/  IMAD.MOV.U32 R5, RZ, RZ, -0x8 ;  /* 0xfffffff8ff057424 */ /* 0x000fe200078e00ff */
[----:B------:R-:W-:Y:S01]  /*0030*/  ULDC.64 UR4, c[0x0][0x118] ;  /* 0x0000460000047ab9 */ /* 0x000fe20000000a00 */
[----:B------:R-:W-:Y:S01]  /*0040*/  IMAD.MOV.U32 R47, RZ, RZ, 0x2 ;  /* 0x00000002ff2f7424 */ /* 0x000fe200078e00ff */
[----:B------:R-:W2:Y:S01]  /*0050*/  S2R R181, SR_TID.X ;  /* 0x0000000000b57919 */ /* 0x000ea20000002100 */
[----:B-1----:R-:W-:Y:S01]  /*0060*/  IMAD.HI R0, R9, 0x2aaaaaab, RZ ;  /* 0x2aaaaaab09007827 */ /* 0x002fe200078e02ff */
[----:B--2---:R-:W-:-:S04]  /*0070*/  SHF.L.U32 R236, R181, 0x3, RZ ;  /* 0x00000003b5ec7819 */ /* 0x004fc800000006ff */
[----:B------:R-:W-:Y:S02]  /*0080*/  SHF.R.U32.HI R3, RZ, 0x1f, R0 ;  /* 0x0000001fff037819 */ /* 0x000fe40000011600 */
[C---:B------:R-:W-:Y:S02]  /*0090*/  LOP3.LUT R224, R181.reuse, 0x20, RZ, 0xc0, !PT ;  /* 0x00000020b5e07812 */ /* 0x040fe400078ec0ff */
[----:B------:R-:W-:Y:S02]  /*00a0*/  LEA.HI.SX32 R0, R0, R3, 0x1b ;  /* 0x0000000300007211 */ /* 0x000fe400078fdaff */
[----:B------:R-:W-:Y:S02]  /*00b0*/  LOP3.LUT R209, R181, 0x7, RZ, 0xc0, !PT ;  /* 0x00000007b5d17812 */ /* 0x000fe400078ec0ff */
[----:B------:R-:W-:Y:S01]  /*00c0*/  SHF.R.U32.HI R235, RZ, 0x1, R181 ;  /* 0x00000001ffeb7819 */ /* 0x000fe200000116b5 */
[C---:B------:R-:W-:Y:S01]  /*00d0*/  IMAD R2, R0.reuse, R5, 0x1 ;  /* 0x0000000100027424 */ /* 0x040fe200078e0205 */
[----:B------:R-:W-:Y:S01]  /*00e0*/  SHF.R.U32.HI R224, RZ, 0x2, R224 ;  /* 0x00000002ffe07819 */ /* 0x000fe200000116e0 */
[----:B------:R-:W-:Y:S01]  /*00f0*/  IMAD R7, R0, -0xc0, R9 ;  /* 0xffffff4000077824 */ /* 0x000fe200078e0209 */
[----:B------:R-:W-:-:S02]  /*0100*/  LOP3.LUT R235, R235, 0x8, RZ, 0xc0, !PT ;  /* 0x00000008ebeb7812 */ /* 0x000fc400078ec0ff */
[----:B------:R-:W-:Y:S02]  /*0110*/  IMNMX R4, R2, 0x8, PT ;  /* 0x0000000802047817 */ /* 0x000fe40003800200 */
[----:B------:R-:W-:Y:S02]  /*0120*/  IABS R8, R7 ;  /* 0x0000000700087213 */ /* 0x000fe40000000000 */
[-C--:B------:R-:W-:Y:S02]  /*0130*/  IABS R6, R4.reuse ;  /* 0x0000000400067213 */ /* 0x080fe40000000000 */
[-C--:B------:R-:W-:Y:S02]  /*0140*/  IABS R10, R4.reuse ;  /* 0x00000004000a7213 */ /* 0x080fe40000000000 */
[----:B------:R-:W1:Y:S01]  /*0150*/  I2F.RP R5, R6 ;  /* 0x0000000600057306 */ /* 0x000e620000209400 */
[----:B------:R-:W-:Y:S02]  /*0160*/  LOP3.LUT R7, R7, R4, RZ, 0x3c, !PT ;  /* 0x0000000407077212 */ /* 0x000fe400078e3cff */
[----:B------:R-:W-:-:S02]  /*0170*/  LOP3.LUT R237, R236, 0x8, RZ, 0xc0, !PT ;  /* 0x00000008eced7812 */ /* 0x000fc400078ec0ff */
[----:B------:R-:W-:-:S03]  /*0180*/  ISETP.GE.AND P3, PT, R7, RZ, PT ;  /* 0x000000ff0700720c */ /* 0x000fc60003f66270 */
[----:B-1----:R-:W1:Y:S02]  /*0190*/  MUFU.RCP R5, R5 ;  /* 0x0000000500057308 */ /* 0x002e640000001000 */
[----:B-1----:R-:W-:-:S06]  /*01a0*/  IADD3 R2, R5, 0xffffffe, RZ ;  /* 0x0ffffffe05027810 */ /* 0x002fcc0007ffe0ff */
[----:B------:R1:W2:Y:S02]  /*01b0*/  F2I.FTZ.U32.TRUNC.NTZ R3, R2 ;  /* 0x0000000200037305 */ /* 0x0002a4000021f000 */
[----:B-1----:R-:W-:Y:S02]  /*01c0*/  IMAD.MOV.U32 R2, RZ, RZ, RZ ;  /* 0x000000ffff027224 */ /* 0x002fe400078e00ff */
[----:B--2---:R-:W-:-:S04]  /*01d0*/  IMAD.MOV R11, RZ, RZ, -R3 ;  /* 0x000000ffff0b7224 */ /* 0x004fc800078e0a03 */
[----:B------:R-:W-:-:S04]  /*01e0*/  IMAD R11, R11, R6, RZ ;  /* 0x000000060b0b7224 */ /* 0x000fc800078e02ff */
[----:B------:R-:W-:-:S04]  /*01f0*/  IMAD.HI.U32 R3, R3, R11, R2 ;  /* 0x0000000b03037227 */ /* 0x000fc800078e0002 */
[----:B------:R-:W-:Y:S01]  /*0200*/  IMAD.MOV R11, RZ, RZ, -R10 ;  /* 0x000000ffff0b7224 */ /* 0x000fe200078e0a0a */
[----:B------:R-:W-:Y:S01]  /*0210*/  IABS R10, R9 ;  /* 0x00000009000a7213 */ /* 0x000fe20000000000 */
[----:B------:R-:W-:-:S04]  /*0220*/  IMAD.HI.U32 R2, R3, R8, RZ ;  /* 0x0000000803027227 */ /* 0x000fc800078e00ff */
[----:B------:R-:W-:Y:S02]  /*0230*/  IMAD R5, R2, R11, R8 ;  /* 0x0000000b02057224 */ /* 0x000fe400078e0208 */
[----:B------:R-:W-:-:S03]  /*0240*/  IMAD.MOV.U32 R8, RZ, RZ, R10 ;  /* 0x000000ffff087224 */ /* 0x000fc600078e000a */
[----:B------:R-:W-:Y:S01]  /*0250*/  ISETP.GT.U32.AND P2, PT, R6, R5, PT ;  /* 0x000000050600720c */ /* 0x000fe20003f44070 */
[----:B------:R-:W-:-:S04]  /*0260*/  IMAD.HI.U32 R3, R3, R8, RZ ;  /* 0x0000000803037227 */ /* 0x000fc800078e00ff */
[----:B------:R-:W-:-:S05]  /*0270*/  IMAD R3, R3, R11, R8 ;  /* 0x0000000b03037224 */ /* 0x000fca00078e0208 */
[----:B------:R-:W-:-:S03]  /*0280*/  ISETP.GT.U32.AND P1, PT, R6, R3, PT ;  /* 0x000000030600720c */ /* 0x000fc60003f24070 */
[----:B------:R-:W-:Y:S01]  /*0290*/  @!P2 IMAD.IADD R5, R5, 0x1, -R6 ;  /* 0x000000010505a824 */ /* 0x000fe200078e0a06 */
[----:B------:R-:W-:Y:S02]  /*02a0*/  @!P2 IADD3 R2, R2, 0x1, RZ ;  /* 0x000000010202a810 */ /* 0x000fe40007ffe0ff */
[----:B------:R-:W-:Y:S02]  /*02b0*/  ISETP.GE.AND P2, PT, R9, RZ, PT ;  /* 0x000000ff0900720c */ /* 0x000fe40003f46270 */
[----:B------:R-:W-:Y:S02]  /*02c0*/  ISETP.GE.U32.AND P0, PT, R5, R6, PT ;  /* 0x000000060500720c */ /* 0x000fe40003f06070 */
[----:B------:R-:W-:-:S03]  /*02d0*/  SHF.R.U32.HI R5, RZ, 0x3, R181 ;  /* 0x00000003ff057819 */ /* 0x000fc600000116b5 */
[----:B------:R-:W-:-:S04]  /*02e0*/  @!P1 IADD3 R3, R3, -R6, RZ ;  /* 0x8000000603039210 */ /* 0x000fc80007ffe0ff */
[----:B------:R-:W-:-:S04]  /*02f0*/  ISETP.GT.U32.AND P1, PT, R6, R3, PT ;  /* 0x000000030600720c */ /* 0x000fc80003f24070 */
[----:B------:R-:W-:Y:S02]  /*0300*/  @P0 IADD3 R2, R2, 0x1, RZ ;  /* 0x0000000102020810 */ /* 0x000fe40007ffe0ff */
[----:B------:R-:W-:Y:S02]  /*0310*/  ISETP.NE.AND P0, PT, R4, RZ, PT ;  /* 0x000000ff0400720c */ /* 0x000fe40003f05270 */
[----:B------:R-:W-:Y:S01]  /*0320*/  LOP3.LUT R4, RZ, R4, RZ, 0x33, !PT ;  /* 0x00000004ff047212 */ /* 0x000fe200078e33ff */
[----:B------:R-:W-:-:S04]  /*0330*/  @!P3 IMAD.MOV R2, RZ, RZ, -R2 ;  /* 0x000000ffff02b224 */ /* 0x000fc800078e0a02 */
[----:B------:R-:W-:Y:S01]  /*0340*/  @!P1 IMAD.IADD R3, R3, 0x1, -R6 ;  /* 0x0000000103039824 */ /* 0x000fe200078e0a06 */
[----:B------:R-:W-:Y:S02]  /*0350*/  SEL R226, R4, R2, !P0 ;  /* 0x0000000204e27207 */ /* 0x000fe40004000000 */
[----:B------:R-:W-:Y:S01]  /*0360*/  SGXT.U32 R2, R5, 0x4 ;  /* 0x000000040502781a */ /* 0x000fe20000000000 */
[----:B------:R-:W-:Y:S02]  /*0370*/  @!P2 IMAD.MOV R3, RZ, RZ, -R3 ;  /* 0x000000ffff03a224 */ /* 0x000fe400078e0a03 */
[----:B------:R-:W-:-:S03]  /*0380*/  IMAD.SHL.U32 R226, R226, 0x80, RZ ;  /* 0x00000080e2e27824 */ /* 0x000fc600078e00ff */
[----:B------:R-:W-:Y:S02]  /*0390*/  SEL R3, R4, R3, !P0 ;  /* 0x0000000304037207 */ /* 0x000fe40004000000 */
[C---:B------:R-:W-:Y:S02]  /*03a0*/  LOP3.LUT R10, R226.reuse, R2, RZ, 0xfc, !PT ;  /* 0x00000002e20a7212 */ /* 0x040fe400078efcff */
[--C-:B------:R-:W-:Y:S01]  /*03b0*/  LOP3.LUT R11, R226, 0x10, R2.reuse, 0xfe, !PT ;  /* 0x00000010e20b7812 */ /* 0x100fe200078efe02 */
[----:B------:R-:W-:Y:S01]  /*03c0*/  IMAD R227, R0, 0x8, R3 ;  /* 0x0000000800e37824 */ /* 0x000fe200078e0203 */
[--C-:B------:R-:W-:Y:S01]  /*03d0*/  LOP3.LUT R12, R226, 0x20, R2.reuse, 0xfe, !PT ;  /* 0x00000020e20c7812 */ /* 0x100fe200078efe02 */
[----:B------:R-:W-:Y:S01]  /*03e0*/  IMAD.HI R5, R10, 0x2aaaaaab, RZ ;  /* 0x2aaaaaab0a057827 */ /* 0x000fe200078e02ff */
[C-C-:B------:R-:W-:Y:S02]  /*03f0*/  LOP3.LUT R13, R226.reuse, 0x30, R2.reuse, 0xfe, !PT ;  /* 0x00000030e20d7812 */ /* 0x140fe400078efe02 */
[----:B------:R-:W-:Y:S01]  /*0400*/  LOP3.LUT R15, R226, 0x50, R2, 0xfe, !PT ;  /* 0x00000050e20f7812 */ /* 0x000fe200078efe02 */
[----:B------:R-:W-:Y:S01]  /*0410*/  IMAD.HI R6, R11, 0x2aaaaaab, RZ ;  /* 0x2aaaaaab0b067827 */ /* 0x000fe200078e02ff */
[----:B------:R-:W-:-:S02]  /*0420*/  SHF.R.U32.HI R4, RZ, 0x1f, R5 ;  /* 0x0000001fff047819 */ /* 0x000fc40000011605 */
[----:B------:R-:W-:Y:S01]  /*0430*/  LOP3.LUT R14, R226, 0x40, R2, 0xfe, !PT ;  /* 0x00000040e20e7812 */ /* 0x000fe200078efe02 */
[----:B------:R-:W-:Y:S01]  /*0440*/  IMAD.HI R0, R12, 0x2aaaaaab, RZ ;  /* 0x2aaaaaab0c007827 */ /* 0x000fe200078e02ff */
[----:B------:R-:W-:Y:S02]  /*0450*/  SHF.R.U32.HI R3, RZ, 0x1f, R6 ;  /* 0x0000001fff037819 */ /* 0x000fe40000011606 */
[----:B------:R-:W-:Y:S01]  /*0460*/  LEA.HI R31, R5, R4, RZ, 0x17 ;  /* 0x00000004051f7211 */ /* 0x000fe200078fb8ff */
[----:B------:R-:W-:Y:S01]  /*0470*/  IMAD.HI R4, R13, 0x2aaaaaab, RZ ;  /* 0x2aaaaaab0d047827 */ /* 0x000fe200078e02ff */
[----:B------:R-:W-:Y:S02]  /*0480*/  LEA.HI R30, R6, R3, RZ, 0x17 ;  /* 0x00000003061e7211 */ /* 0x000fe400078fb8ff */
[----:B------:R-:W-:Y:S01]  /*0490*/  LOP3.LUT R16, R226, 0x60, R2, 0xfe, !PT ;  /* 0x00000060e2107812 */ /* 0x000fe200078efe02 */
[----:B------:R-:W-:Y:S01]  /*04a0*/  IMAD.HI R8, R15, 0x2aaaaaab, RZ ;  /* 0x2aaaaaab0f087827 */ /* 0x000fe200078e02ff */
[----:B------:R-:W-:-:S02]  /*04b0*/  SHF.R.U32.HI R3, RZ, 0x1f, R0 ;  /* 0x0000001fff037819 */ /* 0x000fc40000011600 */
[----:B------:R-:W-:Y:S01]  /*04c0*/  SHF.R.U32.HI R5, RZ, 0x1f, R4 ;  /* 0x0000001fff057819 */ /* 0x000fe20000011604 */
[----:B------:R-:W-:Y:S01]  /*04d0*/  IMAD.HI R6, R14, 0x2aaaaaab, RZ ;  /* 0x2aaaaaab0e067827 */ /* 0x000fe200078e02ff */
[----:B------:R-:W-:Y:S02]  /*04e0*/  LEA.HI R33, R0, R3, RZ, 0x17 ;  /* 0x0000000300217211 */ /* 0x000fe400078fb8ff */
[----:B------:R-:W-:Y:S01]  /*04f0*/  SHF.R.U32.HI R3, RZ, 0x1f, R8 ;  /* 0x0000001fff037819 */ /* 0x000fe20000011608 */
[----:B------:R-:W-:Y:S01]  /*0500*/  IMAD.HI R0, R16, 0x2aaaaaab, RZ ;  /* 0x2aaaaaab10007827 */ /* 0x000fe200078e02ff */
[----:B------:R-:W-:Y:S02]  /*0510*/  LEA.HI R32, R4, R5, RZ, 0x17 ;  /* 0x0000000504207211 */ /* 0x000fe400078fb8ff */
[----:B------:R-:W-:Y:S01]  /*0520*/  LOP3.LUT R17, R226, 0x70, R2, 0xfe, !PT ;  /* 0x00000070e2117812 */ /* 0x000fe200078efe02 */
[----:B------:R-:W-:Y:S01]  /*0530*/  IMAD.SHL.U32 R227, R227, 0x80, RZ ;  /* 0x00000080e3e37824 */ /* 0x000fe200078e00ff */
[----:B------:R-:W-:Y:S01]  /*0540*/  LEA.HI R34, R8, R3, RZ, 0x17 ;  /* 0x0000000308227211 */ /* 0x000fe200078fb8ff */
[----:B------:R-:W-:Y:S01]  /*0550*/  IMAD R33, R33, -0xc00, R12 ;  /* 0xfffff40021217824 */ /* 0x000fe200078e020c */
[----:B------:R-:W-:Y:S01]  /*0560*/  SHF.R.U32.HI R7, RZ, 0x1f, R6 ;  /* 0x0000001fff077819 */ /* 0x000fe20000011606 */
[----:B------:R-:W-:Y:S01]  /*0570*/  IMAD.HI R18, R17, 0x2aaaaaab, RZ ;  /* 0x2aaaaaab11127827 */ /* 0x000fe200078e02ff */
[----:B------:R-:W-:-:S02]  /*0580*/  SHF.R.U32.HI R5, RZ, 0x1f, R0 ;  /* 0x0000001fff057819 */ /* 0x000fc40000011600 */
[----:B------:R-:W-:Y:S01]  /*0590*/  LOP3.LUT R3, R227, R2, RZ, 0xfc, !PT ;  /* 0x00000002e3037212 */ /* 0x000fe200078efcff */
[----:B------:R-:W-:Y:S01]  /*05a0*/  IMAD R30, R30, -0xc00, R11 ;  /* 0xfffff4001e1e7824 */ /* 0x000fe200078e020b */
[----:B------:R-:W-:Y:S01]  /*05b0*/  LEA.HI R35, R6, R7, RZ, 0x17 ;  /* 0x0000000706237211 */ /* 0x000fe200078fb8ff */
[----:B------:R-:W-:Y:S01]  /*05c0*/  IMAD R193, R32, -0xc00, R13 ;  /* 0xfffff40020c17824 */ /* 0x000fe200078e020d */
[----:B------:R-:W-:Y:S01]  /*05d0*/  LEA.HI R37, R0, R5, RZ, 0x17 ;  /* 0x0000000500257211 */ /* 0x000fe200078fb8ff */
[----:B------:R-:W-:Y:S01]  /*05e0*/  IMAD.HI R6, R3, 0x3531dec1, RZ ;  /* 0x3531dec103067827 */ /* 0x000fe200078e02ff */
[C-C-:B------:R-:W-:Y:S02]  /*05f0*/  LOP3.LUT R5, R227.reuse, 0x20, R2.reuse, 0xfe, !PT ;  /* 0x00000020e3057812 */ /* 0x140fe400078efe02 */
[----:B------:R-:W-:Y:S01]  /*0600*/  LOP3.LUT R4, R227, 0x10, R2, 0xfe, !PT ;  /* 0x00000010e3047812 */ /* 0x000fe200078efe02 */
[----:B------:R-:W-:Y:S01]  /*0610*/  IMAD R35, R35, -0xc00, R14 ;  /* 0xfffff40023237824 */ /* 0x000fe200078e020e */
[----:B------:R-:W-:Y:S01]  /*0620*/  LOP3.LUT R0, R236, 0x38, RZ, 0xc0, !PT ;  /* 0x00000038ec007812 */ /* 0x000fe200078ec0ff */
[----:B------:R-:W-:Y:S01]  /*0630*/  IMAD.HI R9, R5, 0x3531dec1, RZ ;  /* 0x3531dec105097827 */ /* 0x000fe200078e02ff */
[----:B------:R-:W-:-:S02]  /*0640*/  SHF.R.U32.HI R19, RZ, 0x1f, R18 ;  /* 0x0000001fff137819 */ /* 0x000fc40000011612 */
[----:B------:R-:W-:Y:S01]  /*0650*/  SHF.R.U32.HI R7, RZ, 0x1f, R6 ;  /* 0x0000001fff077819 */ /* 0x000fe20000011606 */
[----:B------:R-:W-:Y:S01]  /*0660*/  IMAD.HI R8, R4, 0x3531dec1, RZ ;  /* 0x3531dec104087827 */ /* 0x000fe200078e02ff */
[----:B------:R-:W-:Y:S02]  /*0670*/  LEA.HI R36, R18, R19, RZ, 0x17 ;  /* 0x0000001312247211 */ /* 0x000fe400078fb8ff */
[----:B------:R-:W-:Y:S01]  /*0680*/  LOP3.LUT R44, R0, 0x18, R181, 0x78, !PT ;  /* 0x00000018002c7812 */ /* 0x000fe200078e78b5 */
[----:B------:R-:W-:Y:S01]  /*0690*/  IMAD R37, R37, -0xc00, R16 ;  /* 0xfffff40025257824 */ /* 0x000fe200078e0210 */
[----:B------:R-:W-:Y:S01]  /*06a0*/  LEA.HI R18, R6, R7, RZ, 0x1c ;  /* 0x0000000706127211 */ /* 0x000fe200078fe0ff */
[----:B------:R-:W-:Y:S01]  /*06b0*/  IMAD R31, R31, -0xc00, R10 ;  /* 0xfffff4001f1f7824 */ /* 0x000fe200078e020a */
[----:B------:R-:W-:Y:S01]  /*06c0*/  SHF.R.U32.HI R6, RZ, 0x1f, R9 ;  /* 0x0000001fff067819 */ /* 0x000fe20000011609 */
[----:B------:R-:W-:Y:S01]  /*06d0*/  IMAD R34, R34, -0xc00, R15 ;  /* 0xfffff40022227824 */ /* 0x000fe200078e020f */
[----:B------:R-:W-:Y:S01]  /*06e0*/  LOP3.LUT R21, R44, 0x20, R181, 0x78, !PT ;  /* 0x000000202c157812 */ /* 0x000fe200078e78b5 */
[----:B------:R-:W-:Y:S01]  /*06f0*/  IMAD R18, R18, -0x4d, R3 ;  /* 0xffffffb312127824 */ /* 0x000fe200078e0203 */
[----:B------:R-:W-:Y:S01]  /*0700*/  LOP3.LUT R0, R227, 0x30, R2, 0xfe, !PT ;  /* 0x00000030e3007812 */ /* 0x000fe200078efe02 */
[----:B------:R-:W-:Y:S01]  /*0710*/  IMAD R36, R36, -0xc00, R17 ;  /* 0xfffff40024247824 */ /* 0x000fe200078e0211 */
[----:B------:R-:W-:Y:S01]  /*0720*/  SHF.R.U32.HI R7, RZ, 0x1f, R8 ;  /* 0x0000001fff077819 */ /* 0x000fe20000011608 */
[----:B------:R-:W-:Y:S01]  /*0730*/  IMAD R225, R2, 0x40, R21 ;  /* 0x0000004002e17824 */ /* 0x000fe200078e0215 */
[----:B------:R-:W-:Y:S01]  /*0740*/  LEA.HI R20, R9, R6, RZ, 0x1c ;  /* 0x0000000609147211 */ /* 0x000fe200078fe0ff */
[----:B------:R-:W-:Y:S01]  /*0750*/  IMAD.HI R21, R0, 0x3531dec1, RZ ;  /* 0x3531dec100157827 */ /* 0x000fe200078e02ff */
[----:B------:R-:W-:-:S02]  /*0760*/  LOP3.LUT R6, R227, 0x40, R2, 0xfe, !PT ;  /* 0x00000040e3067812 */ /* 0x000fc400078efe02 */
[C-C-:B------:R-:W-:Y:S01]  /*0770*/  LOP3.LUT R9, R227.reuse, 0x70, R2.reuse, 0xfe, !PT ;  /* 0x00000070e3097812 */ /* 0x140fe200078efe02 */
[----:B------:R-:W-:Y:S01]  /*0780*/  IMAD R112, R18, 0x300, RZ ;  /* 0x0000030012707824 */ /* 0x000fe200078e02ff */
[----:B------:R-:W-:Y:S01]  /*0790*/  LEA.HI R19, R8, R7, RZ, 0x1c ;  /* 0x0000000708137211 */ /* 0x000fe200078fe0ff */
[----:B------:R-:W-:Y:S01]  /*07a0*/  IMAD.HI R22, R6, 0x3531dec1, RZ ;  /* 0x3531dec106167827 */ /* 0x000fe200078e02ff */
[C-C-:B------:R-:W-:Y:S02]  /*07b0*/  LOP3.LUT R7, R227.reuse, 0x50, R2.reuse, 0xfe, !PT ;  /* 0x00000050e3077812 */ /* 0x140fe400078efe02 */
[----:B------:R-:W-:Y:S01]  /*07c0*/  LOP3.LUT R8, R227, 0x60, R2, 0xfe, !PT ;  /* 0x00000060e3087812 */ /* 0x000fe200078efe02 */
[----:B------:R-:W-:Y:S01]  /*07d0*/  IMAD.HI R28, R9, 0x3531dec1, RZ ;  /* 0x3531dec1091c7827 */ /* 0x000fe200078e02ff */
[----:B------:R-:W-:Y:S02]  /*07e0*/  SHF.R.U32.HI R2, RZ, 0x1f, R21 ;  /* 0x0000001fff027819 */ /* 0x000fe40000011615 */
[----:B------:R-:W-:Y:S01]  /*07f0*/  SHF.R.U32.HI R23, RZ, 0x1f, R22 ;  /* 0x0000001fff177819 */ /* 0x000fe20000011616 */
[----:B------:R-:W-:Y:S01]  /*0800*/  IMAD.HI R24, R7, 0x3531dec1, RZ ;  /* 0x3531dec107187827 */ /* 0x000fe200078e02ff */
[----:B------:R-:W-:-:S02]  /*0810*/  LEA.HI R21, R21, R2, RZ, 0x1c ;  /* 0x0000000215157211 */ /* 0x000fc400078fe0ff */
[----:B------:R-:W-:Y:S01]  /*0820*/  SHF.R.U32.HI R29, RZ, 0x1f, R28 ;  /* 0x0000001fff1d7819 */ /* 0x000fe2000001161c */
[----:B------:R-:W-:Y:S01]  /*0830*/  IMAD R19, R19, -0x4d, R4 ;  /* 0xffffffb313137824 */ /* 0x000fe200078e0204 */
[----:B------:R-:W-:Y:S01]  /*0840*/  SHF.R.U32.HI R25, RZ, 0x1f, R24 ;  /* 0x0000001fff197819 */ /* 0x000fe20000011618 */
[----:B------:R-:W-:Y:S01]  /*0850*/  IMAD.HI R26, R8, 0x3531dec1, RZ ;  /* 0x3531dec1081a7827 */ /* 0x000fe200078e02ff */
[----:B------:R-:W-:Y:S02]  /*0860*/  LEA.HI R23, R22, R23, RZ, 0x1c ;  /* 0x0000001716177211 */ /* 0x000fe400078fe0ff */
[----:B------:R-:W-:Y:S01]  /*0870*/  LEA.HI R28, R28, R29, RZ, 0x1c ;  /* 0x0000001d1c1c7211 */ /* 0x000fe200078fe0ff */
[----:B------:R-:W-:Y:S01]  /*0880*/  IMAD R20, R20, -0x4d, R5 ;  /* 0xffffffb314147824 */ /* 0x000fe200078e0205 */
[----:B------:R-:W-:Y:S01]  /*0890*/  SHF.R.U32.HI R27, RZ, 0x1f, R26 ;  /* 0x0000001fff1b7819 */ /* 0x000fe2000001161a */
[----:B------:R-:W-:Y:S01]  /*08a0*/  IMAD R114, R19, 0x300, RZ ;  /* 0x0000030013727824 */ /* 0x000fe200078e02ff */
[----:B------:R-:W-:Y:S01]  /*08b0*/  LEA.HI R24, R24, R25, RZ, 0x1c ;  /* 0x0000001918187211 */ /* 0x000fe200078fe0ff */
[----:B------:R-:W-:Y:S01]  /*08c0*/  IMAD R21, R21, -0x4d, R0 ;  /* 0xffffffb315157824 */ /* 0x000fe200078e0200 */
[----:B------:R-:W-:Y:S01]  /*08d0*/  LOP3.LUT R0, R112, 0x38, R236, 0xf8, !PT ;  /* 0x0000003870007812 */ /* 0x000fe200078ef8ec */
[----:B------:R-:W-:Y:S01]  /*08e0*/  IMAD R23, R23, -0x4d, R6 ;  /* 0xffffffb317177824 */ /* 0x000fe200078e0206 */
[----:B------:R-:W-:Y:S01]  /*08f0*/  LOP3.LUT R6, R114, 0x38, R236, 0xf8, !PT ;  /* 0x0000003872067812 */ /* 0x000fe200078ef8ec */
[----:B------:R-:W-:Y:S01]  /*0900*/  IMAD R113, R20, 0x300, RZ ;  /* 0x0000030014717824 */ /* 0x000fe200078e02ff */
[----:B------:R-:W-:Y:S01]  /*0910*/  LEA.HI R27, R26, R27, RZ, 0x1c ;  /* 0x0000001b1a1b7211 */ /* 0x000fe200078fe0ff */
[----:B------:R-:W-:Y:S01]  /*0920*/  IMAD R28, R28, -0x4d, R9 ;  /* 0xffffffb31c1c7824 */ /* 0x000fe200078e0209 */
[----:B------:R-:W-:Y:S01]  /*0930*/  SHF.R.S32.HI R9, RZ, 0x1f, R112 ;  /* 0x0000001fff097819 */ /* 0x000fe20000011470 */
[----:B------:R-:W-:Y:S01]  /*0940*/  IMAD R189, R21, 0x300, RZ ;  /* 0x0000030015bd7824 */ /* 0x000fe200078e02ff */
[----:B------:R-:W-:Y:S01]  /*0950*/  LEA R12, P0, R0, c[0x0][0x160], 0x1 ;  /* 0x00005800000c7a11 */ /* 0x000fe200078008ff */
[----:B------:R-:W-:Y:S01]  /*0960*/  IMAD R24, R24, -0x4d, R7 ;  /* 0xffffffb318187824 */ /* 0x000fe200078e0207 */
[----:B------:R-:W-:Y:S01]  /*0970*/  LOP3.LUT R7, R113, 0x38, R236, 0xf8, !PT ;  /* 0x0000003871077812 */ /* 0x000fe200078ef8ec */
[----:B------:R-:W-:Y:S01]  /*0980*/  IMAD.SHL.U32 R225, R225, 0x2, RZ ;  /* 0x00000002e1e17824 */ /* 0x000fe200078e00ff */
[----:B------:R-:W-:Y:S01]  /*0990*/  SHF.R.S32.HI R11, RZ, 0x1f, R114 ;  /* 0x0000001fff0b7819 */ /* 0x000fe20000011472 */
[----:B------:R-:W-:Y:S01]  /*09a0*/  IMAD.WIDE R2, R0, R47, c[0x0][0x160] ;  /* 0x0000580000027625 */ /* 0x000fe200078e022f */
[----:B------:R-:W-:-:S02]  /*09b0*/  LEA R14, P1, R6, c[0x0][0x160], 0x1 ;  /* 0x00005800060e7a11 */ /* 0x000fc400078208ff */
[----:B------:R-:W-:Y:S01]  /*09c0*/  LEA.HI.X R13, R0, c[0x0][0x164], R9, 0x1, P0 ;  /* 0x00005900000d7a11 */ /* 0x000fe200000f0c09 */
[CC--:B------:R-:W-:Y:S01]  /*09d0*/  IMAD.WIDE R4, R6.reuse, R47.reuse, c[0x0][0x160] ;  /* 0x0000580006047625 */ /* 0x0c0fe200078e022f */
[----:B------:R-:W-:Y:S01]  /*09e0*/  LOP3.LUT R0, R189, 0x38, R236, 0xf8, !PT ;  /* 0x00000038bd007812 */ /* 0x000fe200078ef8ec */
[----:B------:R1:W-:Y:S01]  /*09f0*/  LDGSTS.E.BYPASS.128 [R225], [R2.64] ;  /* 0x0000000002e17fae */ /* 0x0003e2000b901c44 */
[----:B------:R-:W-:Y:S01]  /*0a00*/  LEA R16, P2, R7, c[0x0][0x160], 0x1 ;  /* 0x0000580007107a11 */ /* 0x000fe200078408ff */
[----:B------:R-:W-:Y:S01]  /*0a10*/  IMAD R188, R23, 0x300, RZ ;  /* 0x0000030017bc7824 */ /* 0x000fe200078e02ff */
[----:B------:R-:W-:Y:S01]  /*0a20*/  LEA.HI.X R15, R6, c[0x0][0x164], R11, 0x1, P1 ;  /* 0x00005900060f7a11 */ /* 0x000fe200008f0c0b */
[----:B------:R-:W-:Y:S01]  /*0a30*/  IMAD R27, R27, -0x4d, R8 ;  /* 0xffffffb31b1b7824 */ /* 0x000fe200078e0208 */
[----:B------:R-:W-:Y:S01]  /*0a40*/  SHF.R.S32.HI R8, RZ, 0x1f, R113 ;  /* 0x0000001fff087819 */ /* 0x000fe20000011471 */
[----:B------:R-:W-:Y:S01]  /*0a50*/  IMAD R115, R24, 0x300, RZ ;  /* 0x0000030018737824 */ /* 0x000fe200078e02ff */
[----:B------:R2:W-:Y:S01]  /*0a60*/  LDGSTS.E.BYPASS.128 [R225+0x800], [R4.64] ;  /* 0x0080000004e17fae */ /* 0x0005e2000b901c44 */
[----:B------:R-:W-:Y:S01]  /*0a70*/  LOP3.LUT R6, R188, 0x38, R236, 0xf8, !PT ;  /* 0x00000038bc067812 */ /* 0x000fe200078ef8ec */
[----:B------:R-:W-:Y:S01]  /*0a80*/  IMAD R192, R31, 0x300, RZ ;  /* 0x000003001fc07824 */ /* 0x000fe200078e02ff */
[----:B------:R-:W-:Y:S01]  /*0a90*/  LEA R18, P0, R0, c[0x0][0x160], 0x1 ;  /* 0x0000580000127a11 */ /* 0x000fe200078008ff */
[----:B------:R-:W-:Y:S01]  /*0aa0*/  IMAD R191, R27, 0x300, RZ ;  /* 0x000003001bbf7824 */ /* 0x000fe200078e02ff */
[C---:B------:R-:W-:Y:S01]  /*0ab0*/  LEA.HI.X R17, R7.reuse, c[0x0][0x164], R8, 0x1, P2 ;  /* 0x0000590007117a11 */ /* 0x040fe200010f0c08 */
[----:B-1----:R-:W-:Y:S01]  /*0ac0*/  IMAD.WIDE R2, R7, R47, c[0x0][0x160] ;  /* 0x0000580007027625 */ /* 0x002fe200078e022f */
[----:B------:R-:W-:-:S02]  /*0ad0*/  LOP3.LUT R7, R115, 0x38, R236, 0xf8, !PT ;  /* 0x0000003873077812 */ /* 0x000fc400078ef8ec */
[----:B------:R-:W-:Y:S01]  /*0ae0*/  SHF.R.S32.HI R10, RZ, 0x1f, R115 ;  /* 0x0000001fff0a7819 */ /* 0x000fe20000011473 */
[----:B------:R-:W-:Y:S01]  /*0af0*/  IMAD R190, R28, 0x300, RZ ;  /* 0x000003001cbe7824 */ /* 0x000fe200078e02ff */
[----:B------:R1:W-:Y:S01]  /*0b00*/  LDGSTS.E.BYPASS.128 [R225+0x1000], [R2.64] ;  /* 0x0100000002e17fae */ /* 0x0003e2000b901c44 */
[----:B--2---:R-:W-:Y:S01]  /*0b10*/  SHF.R.S32.HI R5, RZ, 0x1f, R189 ;  /* 0x0000001fff057819 */ /* 0x004fe200000114bd */
[----:B------:R-:W-:Y:S01]  /*0b20*/  IMAD R195, R30, 0x300, RZ ;  /* 0x000003001ec37824 */ /* 0x000fe200078e02ff */
[----:B------:R-:W-:Y:S01]  /*0b30*/  SHF.R.S32.HI R9, RZ, 0x1f, R188 ;  /* 0x0000001fff097819 */ /* 0x000fe200000114bc */
[----:B------:R-:W-:Y:S01]  /*0b40*/  IMAD R194, R33, 0x300, RZ ;  /* 0x0000030021c27824 */ /* 0x000fe200078e02ff */
[----:B------:R-:W-:Y:S01]  /*0b50*/  LEA.HI.X R19, R0, c[0x0][0x164], R5, 0x1, P0 ;  /* 0x0000590000137a11 */ /* 0x000fe200000f0c05 */
[CC--:B------:R-:W-:Y:S01]  /*0b60*/  IMAD.WIDE R4, R6.reuse, R47.reuse, c[0x0][0x160] ;  /* 0x0000580006047625 */ /* 0x0c0fe200078e022f */
[----:B------:R-:W-:Y:S02]  /*0b70*/  LEA R22, P0, R7, c[0x0][0x160], 0x1 ;  /* 0x0000580007167a11 */ /* 0x000fe400078008ff */
[----:B------:R-:W-:Y:S01]  /*0b80*/  LEA R20, P1, R6, c[0x0][0x160], 0x1 ;  /* 0x0000580006147a11 */ /* 0x000fe200078208ff */
[----:B------:R-:W-:Y:S01]  /*0b90*/  IMAD R193, R193, 0x300, RZ ;  /* 0x00000300c1c17824 */ /* 0x000fe200078e02ff */
[----:B------:R-:W-:Y:S01]  /*0ba0*/  LEA.HI.X R23, R7, c[0x0][0x164], R10, 0x1, P0 ;  /* 0x0000590007177a11 */ /* 0x000fe200000f0c0a */
[----:B-1----:R-:W-:Y:S01]  /*0bb0*/  IMAD.WIDE R2, R0, R47, c[0x0][0x160] ;  /* 0x0000580000027625 */ /* 0x002fe200078e022f */
[----:B------:R-:W-:-:S02]  /*0bc0*/  LOP3.LUT R0, R192, 0x38, R236, 0xf8, !PT ;  /* 0x00000038c0007812 */ /* 0x000fc400078ef8ec */
[--C-:B------:R-:W-:Y:S01]  /*0bd0*/  LOP3.LUT R8, R191, 0x38, R236.reuse, 0xf8, !PT ;  /* 0x00000038bf087812 */ /* 0x100fe200078ef8ec */
[----:B------:R-:W-:Y:S01]  /*0be0*/  IMAD R198, R35, 0x300, RZ ;  /* 0x0000030023c67824 */ /* 0x000fe200078e02ff */
[----:B------:R1:W-:Y:S01]  /*0bf0*/  LDGSTS.E.BYPASS.128 [R225+0x1800], [R2.64] ;  /* 0x0180000002e17fae */ /* 0x0003e2000b901c44 */
[----:B------:R-:W-:Y:S01]  /*0c00*/  LEA R28, P0, R0, c[0x0][0x168], 0x1 ;  /* 0x00005a00001c7a11 */ /* 0x000fe200078008ff */
[----:B------:R-:W-:Y:S01]  /*0c10*/  IMAD R197, R34, 0x300, RZ ;  /* 0x0000030022c57824 */ /* 0x000fe200078e02ff */
[----:B------:R-:W-:Y:S01]  /*0c20*/  LEA.HI.X R21, R6, c[0x0][0x164], R9, 0x1, P1 ;  /* 0x0000590006157a11 */ /* 0x000fe200008f0c09 */
[----:B------:R2:W-:Y:S01]  /*0c30*/  LDGSTS.E.BYPASS.128 [R225+0x2000], [R4.64] ;  /* 0x0200000004e17fae */ /* 0x0005e2000b901c44 */
[----:B------:R-:W-:Y:S01]  /*0c40*/  SHF.R.S32.HI R11, RZ, 0x1f, R191 ;  /* 0x0000001fff0b7819 */ /* 0x000fe200000114bf */
[-C--:B------:R-:W-:Y:S01]  /*0c50*/  IMAD.WIDE R6, R7, R47.reuse, c[0x0][0x160] ;  /* 0x0000580007067625 */ /* 0x080fe200078e022f */
[C---:B------:R-:W-:Y:S02]  /*0c60*/  LEA R24, P1, R8.reuse, c[0x0][0x160], 0x1 ;  /* 0x0000580008187a11 */ /* 0x040fe400078208ff */
[--C-:B------:R-:W-:Y:S01]  /*0c70*/  LOP3.LUT R10, R195, 0x38, R236.reuse, 0xf8, !PT ;  /* 0x00000038c30a7812 */ /* 0x100fe200078ef8ec */
[----:B------:R-:W-:Y:S01]  /*0c80*/  IMAD R211, R37, 0x300, RZ ;  /* 0x0000030025d37824 */ /* 0x000fe200078e02ff */
[C---:B------:R-:W-:Y:S01]  /*0c90*/  LEA.HI.X R25, R8.reuse, c[0x0][0x164], R11, 0x1, P1 ;  /* 0x0000590008197a11 */ /* 0x040fe200008f0c0b */
[----:B------:R-:W-:Y:S01]  /*0ca0*/  IMAD.WIDE R8, R8, R47, c[0x0][0x160] ;  /* 0x0000580008087625 */ /* 0x000fe200078e022f */
[----:B-1----:R-:W-:Y:S01]  /*0cb0*/  LOP3.LUT R2, R190, 0x38, R236, 0xf8, !PT ;  /* 0x00000038be027812 */ /* 0x002fe200078ef8ec */
[----:B------:R1:W-:Y:S01]  /*0cc0*/  LDGSTS.E.BYPASS.128 [R225+0x2800], [R6.64] ;  /* 0x0280000006e17fae */ /* 0x0003e2000b901c44 */
[----:B------:R-:W-:Y:S01]  /*0cd0*/  SHF.R.S32.HI R3, RZ, 0x1f, R190 ;  /* 0x0000001fff037819 */ /* 0x000fe200000114be */
[----:B------:R-:W-:Y:S01]  /*0ce0*/  IMAD R210, R36, 0x300, RZ ;  /* 0x0000030024d27824 */ /* 0x000fe200078e02ff */
[----:B--2---:R-:W-:Y:S01]  /*0cf0*/  SHF.R.S32.HI R5, RZ, 0x1f, R192 ;  /* 0x0000001fff057819 */ /* 0x004fe200000114c0 */
[----:B------:R2:W-:Y:S01]  /*0d00*/  LDGSTS.E.BYPASS.128 [R225+0x3000], [R8.64] ;  /* 0x0300000008e17fae */ /* 0x0005e2000b901c44 */
[----:B------:R-:W-:-:S02]  /*0d10*/  LOP3.LUT R11, R194, 0x38, R236, 0xf8, !PT ;  /* 0x00000038c20b7812 */ /* 0x000fc400078ef8ec */
[C---:B------:R-:W-:Y:S01]  /*0d20*/  LEA.HI.X R29, R0.reuse, c[0x0][0x16c], R5, 0x1, P0 ;  /* 0x00005b00001d7a11 */ /* 0x040fe200000f0c05 */
[-C--:B------:R-:W-:Y:S01]  /*0d30*/  IMAD.WIDE R4, R0, R47.reuse, c[0x0][0x168] ;  /* 0x00005a0000047625 */ /* 0x080fe200078e022f */
[----:B------:R-:W-:Y:S02]  /*0d40*/  LEA R26, P0, R2, c[0x0][0x160], 0x1 ;  /* 0x00005800021a7a11 */ /* 0x000fe400078008ff */
[----:B------:R-:W-:Y:S01]  /*0d50*/  SHF.R.S32.HI R31, RZ, 0x1f, R195 ;  /* 0x0000001fff1f7819 */ /* 0x000fe200000114c3 */
[CC--:B-1----:R-:W-:Y:S01]  /*0d60*/  IMAD.WIDE R6, R10.reuse, R47.reuse, c[0x0][0x168] ;  /* 0x00005a000a067625 */ /* 0x0c2fe200078e022f */
[----:B------:R-:W-:Y:S02]  /*0d70*/  LEA R30, P1, R10, c[0x0][0x168], 0x1 ;  /* 0x00005a000a1e7a11 */ /* 0x000fe400078208ff */
[C---:B------:R-:W-:Y:S01]  /*0d80*/  LEA.HI.X R27, R2.reuse, c[0x0][0x164], R3, 0x1, P0 ;  /* 0x00005900021b7a11 */ /* 0x040fe200000f0c03 */
[----:B------:R-:W-:Y:S01]  /*0d90*/  IMAD.WIDE R2, R2, R47, c[0x0][0x160] ;  /* 0x0000580002027625 */ /* 0x000fe200078e022f */
[----:B------:R-:W-:-:S02]  /*0da0*/  SHF.R.S32.HI R38, RZ, 0x1f, R194 ;  /* 0x0000001fff267819 */ /* 0x000fc400000114c2 */
[C---:B------:R-:W-:Y:S01]  /*0db0*/  LEA R32, P2, R11.reuse, c[0x0][0x168], 0x1 ;  /* 0x00005a000b207a11 */ /* 0x040fe200078408ff */
[----:B--2---:R-:W-:Y:S01]  /*0dc0*/  IMAD.WIDE R8, R11, R47, c[0x0][0x168] ;  /* 0x00005a000b087625 */ /* 0x004fe200078e022f */
[----:B------:R-:W-:Y:S01]  /*0dd0*/  LEA.HI.X R31, R10, c[0x0][0x16c], R31, 0x1, P1 ;  /* 0x00005b000a1f7a11 */ /* 0x000fe200008f0c1f */
[----:B------:R1:W-:Y:S01]  /*0de0*/  LDGSTS.E.BYPASS.128 [R225+0x3800], [R2.64] ;  /* 0x0380000002e17fae */ /* 0x0003e2000b901c44 */
[--C-:B------:R-:W-:Y:S02]  /*0df0*/  LOP3.LUT R0, R193, 0x38, R236.reuse, 0xf8, !PT ;  /* 0x00000038c1007812 */ /* 0x100fe400078ef8ec */
[----:B------:R-:W-:Y:S01]  /*0e00*/  LOP3.LUT R10, R198, 0x38, R236, 0xf8, !PT ;  /* 0x00000038c60a7812 */ /* 0x000fe200078ef8ec */
[----:B------:R-:W0:Y:S01]  /*0e10*/  LDGDEPBAR ;  /* 0x00000000000079af */ /* 0x000e220000000000 */
[----:B------:R-:W-:Y:S02]  /*0e20*/  LEA.HI.X R33, R11, c[0x0][0x16c], R38, 0x1, P2 ;  /* 0x00005b000b217a11 */ /* 0x000fe400010f0c26 */
[----:B------:R-:W-:Y:S01]  /*0e30*/  LEA R34, P0, R0, c[0x0][0x168], 0x1 ;  /* 0x00005a0000227a11 */ /* 0x000fe200078008ff */
[----:B------:R2:W-:Y:S01]  /*0e40*/  LDGSTS.E.BYPASS.128 [R225+0x8000], [R4.64] ;  /* 0x0800000004e17fae */ /* 0x0005e2000b901c44 */
[----:B------:R-:W-:-:S02]  /*0e50*/  LOP3.LUT R11, R197, 0x38, R236, 0xf8, !PT ;  /* 0x00000038c50b7812 */ /* 0x000fc400078ef8ec */
[----:B------:R-:W-:Y:S01]  /*0e60*/  LEA R36, P1, R10, c[0x0][0x168], 0x1 ;  /* 0x00005a000a247a11 */ /* 0x000fe200078208ff */
[----:B------:R3:W-:Y:S01]  /*0e70*/  LDGSTS.E.BYPASS.128 [R225+0x8800], [R6.64] ;  /* 0x0880000006e17fae */ /* 0x0007e2000b901c44 */
[----:B-1----:R-:W-:Y:S02]  /*0e80*/  SHF.R.S32.HI R3, RZ, 0x1f, R193 ;  /* 0x0000001fff037819 */ /* 0x002fe400000114c1 */
[----:B------:R-:W-:Y:S01]  /*0e90*/  LOP3.LUT R43, R211, 0x38, R236, 0xf8, !PT ;  /* 0x00000038d32b7812 */ /* 0x000fe200078ef8ec */
[----:B------:R1:W-:Y:S01]  /*0ea0*/  LDGSTS.E.BYPASS.128 [R225+0x9000], [R8.64] ;  /* 0x0900000008e17fae */ /* 0x0003e2000b901c44 */
[C---:B------:R-:W-:Y:S01]  /*0eb0*/  LEA.HI.X R35, R0.reuse, c[0x0][0x16c], R3, 0x1, P0 ;  /* 0x00005b0000237a11 */ /* 0x040fe200000f0c03 */
[----:B------:R-:W-:Y:S01]  /*0ec0*/  IMAD.WIDE R2, R0, R47, c[0x0][0x168] ;  /* 0x00005a0000027625 */ /* 0x000fe200078e022f */
[----:B------:R-:W-:Y:S02]  /*0ed0*/  LEA R38, P0, R11, c[0x0][0x168], 0x1 ;  /* 0x00005a000b267a11 */ /* 0x000fe400078008ff */
[----:B--2---:R-:W-:-:S02]  /*0ee0*/  SHF.R.S32.HI R5, RZ, 0x1f, R198 ;  /* 0x0000001fff057819 */ /* 0x004fc400000114c6 */
[----:B------:R-:W-:Y:S01]  /*0ef0*/  LOP3.LUT R45, R210, 0x38, R236, 0xf8, !PT ;  /* 0x00000038d22d7812 */ /* 0x000fe200078ef8ec */
[----:B------:R2:W-:Y:S01]  /*0f00*/  LDGSTS.E.BYPASS.128 [R225+0x9800], [R2.64] ;  /* 0x0980000002e17fae */ /* 0x0005e2000b901c44 */
[----:B---3--:R-:W-:Y:S02]  /*0f10*/  SHF.R.S32.HI R6, RZ, 0x1f, R197 ;  /* 0x0000001fff067819 */ /* 0x008fe400000114c5 */
[C---:B------:R-:W-:Y:S01]  /*0f20*/  LEA.HI.X R37, R10.reuse, c[0x0][0x16c], R5, 0x1, P1 ;  /* 0x00005b000a257a11 */ /* 0x040fe200008f0c05 */
[-C--:B------:R-:W-:Y:S01]  /*0f30*/  IMAD.WIDE R4, R10, R47.reuse, c[0x0][0x168] ;  /* 0x00005a000a047625 */ /* 0x080fe200078e022f */
[----:B-1----:R-:W-:Y:S02]  /*0f40*/  SHF.R.S32.HI R8, RZ, 0x1f, R211 ;  /* 0x0000001fff087819 */ /* 0x002fe400000114d3 */
[----:B------:R-:W-:Y:S02]  /*0f50*/  LEA R40, P1, R43, c[0x0][0x168], 0x1 ;  /* 0x00005a002b287a11 */ /* 0x000fe400078208ff */
[C---:B------:R-:W-:Y:S01]  /*0f60*/  LEA.HI.X R39, R11.reuse, c[0x0][0x16c], R6, 0x1, P0 ;  /* 0x00005b000b277a11 */ /* 0x040fe200000f0c06 */
[-C--:B------:R-:W-:Y:S01]  /*0f70*/  IMAD.WIDE R6, R11, R47.reuse, c[0x0][0x168] ;  /* 0x00005a000b067625 */ /* 0x080fe200078e022f */
[C---:B------:R-:W-:Y:S01]  /*0f80*/  LEA.HI.X R41, R43.reuse, c[0x0][0x16c], R8, 0x1, P1 ;  /* 0x00005b002b297a11 */ /* 0x040fe200008f0c08 */
[----:B------:R1:W-:Y:S01]  /*0f90*/  LDGSTS.E.BYPASS.128 [R225+0xa000], [R4.64] ;  /* 0x0a00000004e17fae */ /* 0x0003e2000b901c44 */
[----:B------:R-:W-:Y:S01]  /*0fa0*/  SHF.R.S32.HI R46, RZ, 0x1f, R210 ;  /* 0x0000001fff2e7819 */ /* 0x000fe200000114d2 */
[-C--:B------:R-:W-:Y:S01]  /*0fb0*/  IMAD.WIDE R8, R43, R47.reuse, c[0x0][0x168] ;  /* 0x00005a002b087625 */ /* 0x080fe200078e022f */
[C---:B------:R-:W-:Y:S01]  /*0fc0*/  LEA R42, P2, R45.reuse, c[0x0][0x168], 0x1 ;  /* 0x00005a002d2a7a11 */ /* 0x040fe200078408ff */
[----:B------:R3:W-:Y:S01]  /*0fd0*/  LDGSTS.E.BYPASS.128 [R225+0xa800], [R6.64] ;  /* 0x0a80000006e17fae */ /* 0x0007e2000b901c44 */
[----:B------:R-:W-:Y:S01]  /*0fe0*/  SHF.R.U32.HI R0, RZ, 0x2, R181 ;  /* 0x00000002ff007819 */ /* 0x000fe200000116b5 */
[C---:B------:R-:W-:Y:S01]  /*0ff0*/  IMAD.WIDE R10, R45.reuse, R47, c[0x0][0x168] ;  /* 0x00005a002d0a7625 */ /* 0x040fe200078e022f */
[----:B------:R-:W-:Y:S01]  /*1000*/  LEA.HI.X R43, R45, c[0x0][0x16c], R46, 0x1, P2 ;  /* 0x00005b002d2b7a11 */ /* 0x000fe200010f0c2e */
[----:B------:R4:W-:Y:S01]  /*1010*/  LDGSTS.E.BYPASS.128 [R225+0xb000], [R8.64] ;  /* 0x0b00000008e17fae */ /* 0x0009e2000b901c44 */
[----:B------:R-:W-:-:S02]  /*1020*/  LOP3.LUT R0, R0, 0x10, RZ, 0xc0, !PT ;  /* 0x0000001000007812 */ /* 0x000fc400078ec0ff */
[----:B--2---:R-:W-:Y:S01]  /*1030*/  LOP3.LUT R2, R235, 0x38, R236, 0x78, !PT ;  /* 0x00000038eb027812 */ /* 0x004fe200078e78ec */
[----:B------:R2:W-:Y:S01]  /*1040*/  LDGSTS.E.BYPASS.128 [R225+0xb800], [R10.64] ;  /* 0x0b8000000ae17fae */ /* 0x0005e2000b901c44 */
[C-C-:B-1----:R-:W-:Y:S02]  /*1050*/  LOP3.LUT R4, R0.reuse, 0x8, R181.reuse, 0xf8, !PT ;  /* 0x0000000800047812 */ /* 0x142fe400078ef8b5 */
[----:B------:R-:W-:Y:S01]  /*1060*/  LOP3.LUT R221, R0, 0xf, R181, 0xf8, !PT ;  /* 0x0000000f00dd7812 */ /* 0x000fe200078ef8b5 */
[----:B------:R-:W0:Y:S01]  /*1070*/  LDGDEPBAR ;  /* 0x00000000000079af */ /* 0x000e220000000000 */
[C-C-:B------:R-:W-:Y:S02]  /*1080*/  LOP3.LUT R208, R4.reuse, 0x20, R209.reuse, 0xfe, !PT ;  /* 0x0000002004d07812 */ /* 0x140fe400078efed1 */
[C-C-:B------:R-:W-:Y:S01]  /*1090*/  LOP3.LUT R199, R4.reuse, 0x40, R209.reuse, 0xfe, !PT ;  /* 0x0000004004c77812 */ /* 0x140fe200078efed1 */
[----:B------:R-:W-:Y:S01]  /*10a0*/  BAR.SYNC.DEFER_BLOCKING 0x0 ;  /* 0x0000000000007b1d */ /* 0x000fe20000010000 */
[----:B------:R-:W-:Y:S01]  /*10b0*/  LOP3.LUT R196, R4, 0x60, R209, 0xfe, !PT ;  /* 0x0000006004c47812 */ /* 0x000fe200078efed1 */
[----:B------:R-:W-:Y:S01]  /*10c0*/  IMAD.SHL.U32 R221, R221, 0x40, RZ ;  /* 0x00000040dddd7824 */ /* 0x000fe200078e00ff */
[----:B----4-:R-:W-:Y:S01]  /*10d0*/  LOP3.LUT R8, R224, 0x7, R181, 0xf8, !PT ;  /* 0x00000007e0087812 */ /* 0x010fe200078ef8b5 */
[----:B------:R-:W-:Y:S01]  /*10e0*/  IMAD.SHL.U32 R208, R208, 0x40, RZ ;  /* 0x00000040d0d07824 */ /* 0x000fe200078e00ff */
[----:B------:R-:W-:Y:S01]  /*10f0*/  LOP3.LUT R0, R224, 0x20, R209, 0xfe, !PT ;  /* 0x00000020e0007812 */ /* 0x000fe200078efed1 */
[----:B------:R-:W-:Y:S01]  /*1100*/  IMAD.SHL.U32 R199, R199, 0x40, RZ ;  /* 0x00000040c7c77824 */ /* 0x000fe200078e00ff */
[-C--:B------:R-:W-:Y:S01]  /*1110*/  LOP3.LUT R234, R221, R2.reuse, RZ, 0xfc, !PT ;  /* 0x00000002ddea7212 */ /* 0x080fe200078efcff */
[----:B------:R-:W-:Y:S01]  /*1120*/  IMAD.SHL.U32 R196, R196, 0x40, RZ ;  /* 0x00000040c4c47824 */ /* 0x000fe200078e00ff */
[-C--:B------:R-:W-:Y:S01]  /*1130*/  LOP3.LUT R228, R208, R2.reuse, RZ, 0xfc, !PT ;  /* 0x00000002d0e47212 */ /* 0x080fe200078efcff */
[----:B------:R-:W-:Y:S01]  /*1140*/  IMAD.SHL.U32 R5, R8, 0x40, RZ ;  /* 0x0000004008057824 */ /* 0x000fe200078e00ff */
[-C--:B------:R-:W-:Y:S01]  /*1150*/  LOP3.LUT R4, R199, R2.reuse, RZ, 0xfc, !PT ;  /* 0x00000002c7047212 */ /* 0x080fe200078efcff */
[----:B------:R-:W-:Y:S01]  /*1160*/  IMAD.SHL.U32 R234, R234, 0x2, RZ ;  /* 0x00000002eaea7824 */ /* 0x000fe200078e00ff */
[----:B--2---:R-:W-:Y:S01]  /*1170*/  LOP3.LUT R10, R196, R2, RZ, 0xfc, !PT ;  /* 0x00000002c40a7212 */ /* 0x004fe200078efcff */
[----:B------:R-:W-:Y:S01]  /*1180*/  IMAD.IADD R229, R44, 0x1, R5 ;  /* 0x000000012ce57824 */ /* 0x000fe200078e0205 */
[-C--:B------:R-:W-:Y:S01]  /*1190*/  LOP3.LUT R233, R5, R44.reuse, RZ, 0xfc, !PT ;  /* 0x0000002c05e97212 */ /* 0x080fe200078efcff */
[----:B------:R-:W-:Y:S01]  /*11a0*/  IMAD.SHL.U32 R228, R228, 0x2, RZ ;  /* 0x00000002e4e47824 */ /* 0x000fe200078e00ff */
[----:B------:R-:W-:Y:S01]  /*11b0*/  SHF.L.U32 R10, R10, 0x1, RZ ;  /* 0x000000010a0a7819 */ /* 0x000fe200000006ff */
[----:B------:R-:W-:Y:S01]  /*11c0*/  IMAD.SHL.U32 R229, R229, 0x2, RZ ;  /* 0x00000002e5e57824 */ /* 0x000fe200078e00ff */
[--C-:B------:R-:W-:Y:S01]  /*11d0*/  LOP3.LUT R11, R224, 0x60, R209.reuse, 0xfe, !PT ;  /* 0x00000060e00b7812 */ /* 0x100fe200078efed1 */
[----:B------:R-:W-:Y:S01]  /*11e0*/  IMAD.SHL.U32 R2, R4, 0x2, RZ ;  /* 0x0000000204027824 */ /* 0x000fe200078e00ff */
[----:B------:R-:W-:Y:S01]  /*11f0*/  LOP3.LUT R3, R224, 0x40, R209, 0xfe, !PT ;  /* 0x00000040e0037812 */ /* 0x000fe200078efed1 */
[--C-:B------:R-:W-:Y:S01]  /*1200*/  IMAD R232, R0, 0x40, R44.reuse ;  /* 0x0000004000e87824 */ /* 0x100fe200078e022c */
[----:B------:R-:W-:Y:S01]  /*1210*/  @!PT LDS RZ, [RZ] ;  /* 0x00000000fffff984 */ /* 0x000fe20000000800 */
[----:B------:R-:W-:Y:S01]  /*1220*/  @!PT LDS RZ, [RZ] ;  /* 0x00000000fffff984 */ /* 0x000fe20000000800 */
[----:B------:R-:W-:Y:S01]  /*1230*/  @!PT LDS RZ, [RZ] ;  /* 0x00000000fffff984 */ /* 0x000fe20000000800 */
[----:B------:R1:W-:Y:S02]  /*1240*/  LDGSTS.E.BYPASS.128 [R225+0x4000], [R12.64+0x80] ;  /* 0x040000800ce17fae */ /* 0x0003e4000b901c44 */
[----:B------:R-:W-:Y:S01]  /*1250*/  LEA R231, R3, R44, 0x6 ;  /* 0x0000002c03e77211 */ /* 0x000fe200078e30ff */
[----:B------:R-:W-:Y:S01]  /*1260*/  IMAD R230, R11, 0x40, R44 ;  /* 0x000000400be67824 */ /* 0x000fe200078e022c */
[----:B------:R1:W-:Y:S01]  /*1270*/  LDGSTS.E.BYPASS.128 [R225+0x4800], [R14.64+0x80] ;  /* 0x048000800ee17fae */ /* 0x0003e2000b901c44 */
[----:B------:R-:W-:Y:S01]  /*1280*/  IMAD.SHL.U32 R232, R232, 0x2, RZ ;  /* 0x00000002e8e87824 */ /* 0x000fe200078e00ff */
[----:B------:R-:W-:Y:S01]  /*1290*/  SHF.L.U32 R231, R231, 0x1, RZ ;  /* 0x00000001e7e77819 */ /* 0x000fe200000006ff */
[----:B------:R-:W-:Y:S01]  /*12a0*/  IMAD.SHL.U32 R230, R230, 0x2, RZ ;  /* 0x00000002e6e67824 */ /* 0x000fe200078e00ff */
[----:B------:R2:W-:Y:S01]  /*12b0*/  LDGSTS.E.BYPASS.128 [R225+0x5000], [R16.64+0x80] ;  /* 0x0500008010e17fae */ /* 0x0005e2000b901c44 */
[----:B------:R-:W-:-:S03]  /*12c0*/  IMAD.SHL.U32 R233, R233, 0x2, RZ ;  /* 0x00000002e9e97824 */ /* 0x000fc600078e00ff */
[----:B------:R2:W-:Y:S04]  /*12d0*/  LDGSTS.E.BYPASS.128 [R225+0x5800], [R18.64+0x80] ;  /* 0x0580008012e17fae */ /* 0x0005e8000b901c44 */
[----:B------:R4:W-:Y:S04]  /*12e0*/  LDGSTS.E.BYPASS.128 [R225+0x6000], [R20.64+0x80] ;  /* 0x0600008014e17fae */ /* 0x0009e8000b901c44 */
[----:B------:R4:W-:Y:S04]  /*12f0*/  LDGSTS.E.BYPASS.128 [R225+0x6800], [R22.64+0x80] ;  /* 0x0680008016e17fae */ /* 0x0009e8000b901c44 */
[----:B------:R1:W-:Y:S04]  /*1300*/  LDGSTS.E.BYPASS.128 [R225+0x7000], [R24.64+0x80] ;  /* 0x0700008018e17fae */ /* 0x0003e8000b901c44 */
[----:B------:R1:W-:Y:S04]  /*1310*/  LDGSTS.E.BYPASS.128 [R225+0x7800], [R26.64+0x80] ;  /* 0x078000801ae17fae */ /* 0x0003e8000b901c44 */
[----:B------:R-:W0:Y:S04]  /*1320*/  LDGDEPBAR ;  /* 0x00000000000079af */ /* 0x000e280000000000 */
[----:B------:R1:W-:Y:S04]  /*1330*/  LDGSTS.E.BYPASS.128 [R225+0xc000], [R28.64+0x80] ;  /* 0x0c0000801ce17fae */ /* 0x0003e8000b901c44 */
[----:B------:R1:W-:Y:S04]  /*1340*/  LDGSTS.E.BYPASS.128 [R225+0xc800], [R30.64+0x80] ;  /* 0x0c8000801ee17fae */ /* 0x0003e8000b901c44 */
[----:B------:R1:W-:Y:S04]  /*1350*/  LDGSTS.E.BYPASS.128 [R225+0xd000], [R32.64+0x80] ;  /* 0x0d00008020e17fae */ /* 0x0003e8000b901c44 */
[----:B------:R1:W-:Y:S04]  /*1360*/  LDGSTS.E.BYPASS.128 [R225+0xd800], [R34.64+0x80] ;  /* 0x0d80008022e17fae */ /* 0x0003e8000b901c44 */
[----:B------:R1:W-:Y:S04]  /*1370*/  LDGSTS.E.BYPASS.128 [R225+0xe000], [R36.64+0x80] ;  /* 0x0e00008024e17fae */ /* 0x0003e8000b901c44 */
[----:B------:R1:W-:Y:S04]  /*1380*/  LDGSTS.E.BYPASS.128 [R225+0xe800], [R38.64+0x80] ;  /* 0x0e80008026e17fae */ /* 0x0003e8000b901c44 */
[----:B------:R1:W-:Y:S04]  /*1390*/  LDGSTS.E.BYPASS.128 [R225+0xf000], [R40.64+0x80] ;  /* 0x0f00008028e17fae */ /* 0x0003e8000b901c44 */
[----:B------:R1:W-:Y:S04]  /*13a0*/  LDGSTS.E.BYPASS.128 [R225+0xf800], [R42.64+0x80] ;  /* 0x0f8000802ae17fae */ /* 0x0003e8000b901c44 */
[----:B------:R-:W0:Y:S01]  /*13b0*/  LDGDEPBAR ;  /* 0x00000000000079af */ /* 0x000e220000000000 */
[----:B------:R-:W-:-:S04]  /*13c0*/  DEPBAR.LE SB0, 0x2 ;  /* 0x000080800000791a */ /* 0x000fc80000000000 */
[----:B------:R-:W-:Y:S06]  /*13d0*/  BAR.SYNC.DEFER_BLOCKING 0x0 ;  /* 0x0000000000007b1d */ /* 0x000fec0000010000 */
[----:B-1----:R-:W-:Y:S04]  /*13e0*/  LDSM.16.M88.4 R32, [R234] ;  /* 0x00000000ea20783b */ /* 0x002fe80000000200 */
[----:B---3--:R-:W1:Y:S04]  /*13f0*/  LDSM.16.M88.4 R4, [R229+0x9800] ;  /* 0x00980000e504783b */ /* 0x008e680000000200 */
[----:B------:R-:W3:Y:S04]  /*1400*/  LDSM.16.M88.4 R144, [R228] ;  /* 0x00000000e490783b */ /* 0x000ee80000000200 */
[----:B------:R-:W3:Y:S04]  /*1410*/  LDSM.16.M88.4 R84, [R2] ;  /* 0x000000000254783b */ /* 0x000ee80000000200 */
[----:B------:R-:W4:Y:S04]  /*1420*/  LDSM.16.M88.4 R40, [R10] ;  /* 0x000000000a28783b */ /* 0x000f280000000200 */
[----:B--2---:R-:W2:Y:S04]  /*1430*/  LDSM.16.M88.4 R16, [R232+0x8000] ;  /* 0x00800000e810783b */ /* 0x004ea80000000200 */
[----:B------:R-:W2:Y:S04]  /*1440*/  LDSM.16.M88.4 R28, [R233+0x8000] ;  /* 0x00800000e91c783b */ /* 0x000ea80000000200 */
[----:B------:R-:W2:Y:S04]  /*1450*/  LDSM.16.M88.4 R24, [R229+0x8800] ;  /* 0x00880000e518783b */ /* 0x000ea80000000200 */
[----:B------:R-:W2:Y:S04]  /*1460*/  LDSM.16.M88.4 R96, [R231+0x8000] ;  /* 0x00800000e760783b */ /* 0x000ea80000000200 */
[----:B------:R-:W2:Y:S04]  /*1470*/  LDSM.16.M88.4 R88, [R229+0xa800] ;  /* 0x00a80000e558783b */ /* 0x000ea80000000200 */
[----:B------:R-:W2:Y:S01]  /*1480*/  LDSM.16.M88.4 R44, [R230+0x8000] ;  /* 0x00800000e62c783b */ /* 0x000ea20000000200 */
[-C--:B-1----:R-:W-:Y:S03]  /*1490*/  HMMA.16816.F32.BF16 R148, R32, R4.reuse, RZ ;  /* 0x000000042094723c */ /* 0x082fe600000418ff */
[----:B------:R-:W1:Y:S05]  /*14a0*/  LDSM.16.M88.4 R48, [R229+0xb800] ;  /* 0x00b80000e530783b */ /* 0x000e6a0000000200 */
[-C--:B---3--:R-:W-:Y:S08]  /*14b0*/  HMMA.16816.F32.BF16 R116, R144, R4.reuse, RZ ;  /* 0x000000049074723c */ /* 0x088ff000000418ff */
[-C--:B------:R-:W-:Y:S08]  /*14c0*/  HMMA.16816.F32.BF16 R216, R84, R4.reuse, RZ ;  /* 0x0000000454d8723c */ /* 0x080ff000000418ff */
[----:B----4-:R-:W-:Y:S07]  /*14d0*/  HMMA.16816.F32.BF16 R12, R40, R4, RZ ;  /* 0x00000004280c723c */ /* 0x010fee00000418ff */
[----:B------:R-:W-:Y:S01]  /*14e0*/  LOP3.LUT R5, R236, 0x10, R237, 0x2e, !PT ;  /* 0x00000010ec057812 */ /* 0x000fe200078e2eed */
[----:B--2---:R-:W-:Y:S03]  /*14f0*/  HMMA.16816.F32.BF16 R140, R32, R16, RZ ;  /* 0x00000010208c723c */ /* 0x004fe600000418ff */
[----:B------:R-:W-:-:S04]  /*1500*/  LOP3.LUT R4, R5, 0x20, R236, 0xf8, !PT ;  /* 0x0000002005047812 */ /* 0x000fc800078ef8ec */
[----:B------:R-:W-:Y:S01]  /*1510*/  LOP3.LUT R4, R4, R235, RZ, 0x3c, !PT ;  /* 0x000000eb04047212 */ /* 0x000fe200078e3cff */
[-C--:B------:R-:W-:Y:S03]  /*1520*/  HMMA.16816.F32.BF16 R120, R144, R16.reuse, RZ ;  /* 0x000000109078723c */ /* 0x080fe600000418ff */
[C---:B------:R-:W-:Y:S02]  /*1530*/  LOP3.LUT R223, R4.reuse, R221, RZ, 0xfc, !PT ;  /* 0x000000dd04df7212 */ /* 0x040fe400078efcff */
[C---:B------:R-:W-:Y:S02]  /*1540*/  LOP3.LUT R220, R4.reuse, R208, RZ, 0xfc, !PT ;  /* 0x000000d004dc7212 */ /* 0x040fe400078efcff */
[C---:B------:R-:W-:Y:S01]  /*1550*/  LOP3.LUT R5, R4.reuse, R199, RZ, 0xfc, !PT ;  /* 0x000000c704057212 */ /* 0x040fe200078efcff */
[----:B------:R-:W-:Y:S01]  /*1560*/  IMAD.SHL.U32 R223, R223, 0x2, RZ ;  /* 0x00000002dfdf7824 */ /* 0x000fe200078e00ff */
[----:B------:R-:W-:Y:S01]  /*1570*/  LOP3.LUT R9, R4, R196, RZ, 0xfc, !PT ;  /* 0x000000c404097212 */ /* 0x000fe200078efcff */
[----:B------:R-:W-:Y:S01]  /*1580*/  IMAD.SHL.U32 R220, R220, 0x2, RZ ;  /* 0x00000002dcdc7824 */ /* 0x000fe200078e00ff */
[----:B------:R-:W-:Y:S01]  /*1590*/  HMMA.16816.F32.BF16 R100, R84, R16, RZ ;  /* 0x000000105464723c */ /* 0x000fe200000418ff */
[----:B------:R-:W-:Y:S01]  /*15a0*/  IMAD.SHL.U32 R5, R5, 0x2, RZ ;  /* 0x0000000205057824 */ /* 0x000fe200078e00ff */
[----:B------:R-:W2:Y:S01]  /*15b0*/  LDSM.16.M88.4 R156, [R223] ;  /* 0x00000000df9c783b */ /* 0x000ea20000000200 */
[----:B------:R-:W-:-:S03]  /*15c0*/  IMAD.SHL.U32 R9, R9, 0x2, RZ ;  /* 0x0000000209097824 */ /* 0x000fc600078e00ff */
[----:B------:R-:W3:Y:S02]  /*15d0*/  LDSM.16.M88.4 R168, [R220] ;  /* 0x00000000dca8783b */ /* 0x000ee40000000200 */
[----:B------:R-:W-:Y:S02]  /*15e0*/  HMMA.16816.F32.BF16 R60, R40, R16, RZ ;  /* 0x00000010283c723c */ /* 0x000fe400000418ff */
[----:B------:R-:W4:Y:S04]  /*15f0*/  LDSM.16.M88.4 R92, [R5] ;  /* 0x00000000055c783b */ /* 0x000f280000000200 */
[----:B------:R-:W1:Y:S01]  /*1600*/  LDSM.16.M88.4 R36, [R9] ;  /* 0x000000000924783b */ /* 0x000e620000000200 */
[C---:B------:R-:W-:Y:S01]  /*1610*/  LOP3.LUT R17, R236.reuse, 0x18, RZ, 0xc0, !PT ;  /* 0x00000018ec117812 */ /* 0x040fe200078ec0ff */
[C---:B------:R-:W-:Y:S08]  /*1620*/  HMMA.16816.F32.BF16 R68, R32.reuse, R28, RZ ;  /* 0x0000001c2044723c */ /* 0x040ff000000418ff */
[C---:B------:R-:W-:Y:S08]  /*1630*/  HMMA.16816.F32.BF16 R160, R32.reuse, R24, RZ ;  /* 0x0000001820a0723c */ /* 0x040ff000000418ff */
[C---:B------:R-:W-:Y:S08]  /*1640*/  HMMA.16816.F32.BF16 R76, R32.reuse, R96, RZ ;  /* 0x00000060204c723c */ /* 0x040ff000000418ff */
[C---:B------:R-:W-:Y:S08]  /*1650*/  HMMA.16816.F32.BF16 R136, R32.reuse, R88, RZ ;  /* 0x000000582088723c */ /* 0x040ff000000418ff */
[----:B------:R-:W-:Y:S08]  /*1660*/  HMMA.16816.F32.BF16 R132, R32, R44, RZ ;  /* 0x0000002c2084723c */ /* 0x000ff000000418ff */
[-C--:B------:R-:W-:Y:S08]  /*1670*/  HMMA.16816.F32.BF16 R128, R144, R28.reuse, RZ ;  /* 0x0000001c9080723c */ /* 0x080ff000000418ff */
        /* <DEDUP_REMOVED lines=9> */
[----:B-1----:R-:W-:Y:S08]  /*1710*/  HMMA.16816.F32.BF16 R32, R32, R48, RZ ;  /* 0x000000302020723c */ /* 0x002ff000000418ff */
[C---:B------:R-:W-:Y:S08]  /*1720*/  HMMA.16816.F32.BF16 R72, R40.reuse, R28, RZ ;  /* 0x0000001c2848723c */ /* 0x040ff000000418ff */
[C---:B------:R-:W-:Y:S08]  /*1730*/  HMMA.16816.F32.BF16 R64, R40.reuse, R24, RZ ;  /* 0x000000182840723c */ /* 0x040ff000000418ff */
[C---:B------:R-:W-:Y:S08]  /*1740*/  HMMA.16816.F32.BF16 R52, R40.reuse, R96, RZ ;  /* 0x000000602834723c */ /* 0x040ff000000418ff */
[C---:B------:R-:W-:Y:S08]  /*1750*/  HMMA.16816.F32.BF16 R20, R40.reuse, R88, RZ ;  /* 0x000000582814723c */ /* 0x040ff000000418ff */
[----:B------:R-:W-:Y:S07]  /*1760*/  HMMA.16816.F32.BF16 R56, R40, R44, RZ ;  /* 0x0000002c2838723c */ /* 0x000fee00000418ff */
[----:B------:R-:W-:Y:S01]  /*1770*/  LOP3.LUT R44, R236, 0x20, R17, 0x2e, !PT ;  /* 0x00000020ec2c7812 */ /* 0x000fe200078e2e11 */
[----:B------:R-:W-:Y:S01]  /*1780*/  HMMA.16816.F32.BF16 R144, R144, R48, RZ ;  /* 0x000000309090723c */ /* 0x000fe200000418ff */
[----:B------:R-:W-:-:S02]  /*1790*/  LOP3.LUT R236, R235, 0x30, R236, 0xf8, !PT ;  /* 0x00000030ebec7812 */ /* 0x000fc400078ef8ec */
[----:B------:R-:W-:Y:S02]  /*17a0*/  LOP3.LUT R181, R44, 0x18, R181, 0x78, !PT ;  /* 0x000000182cb57812 */ /* 0x000fe400078e78b5 */
[-C--:B------:R-:W-:Y:S02]  /*17b0*/  LOP3.LUT R222, R221, R44.reuse, R235, 0xf6, !PT ;  /* 0x0000002cddde7212 */ /* 0x080fe400078ef6eb */
[----:B------:R-:W-:Y:S01]  /*17c0*/  LOP3.LUT R237, R236, 0x30, R237, 0x1e, !PT ;  /* 0x00000030eced7812 */ /* 0x000fe200078e1eed */
[-C--:B------:R-:W-:Y:S01]  /*17d0*/  HMMA.16816.F32.BF16 R84, R84, R48.reuse, RZ ;  /* 0x000000305454723c */ /* 0x080fe200000418ff */
[----:B------:R-:W-:Y:S02]  /*17e0*/  IMAD.SHL.U32 R181, R181, 0x2, RZ ;  /* 0x00000002b5b57824 */ /* 0x000fe400078e00ff */
[----:B------:R-:W-:Y:S01]  /*17f0*/  IMAD.SHL.U32 R222, R222, 0x2, RZ ;  /* 0x00000002dede7824 */ /* 0x000fe200078e00ff */
[----:B------:R-:W-:Y:S01]  /*1800*/  LOP3.LUT R221, R237, R221, RZ, 0xfc, !PT ;  /* 0x000000ddeddd7212 */ /* 0x000fe200078efcff */
[----:B------:R-:W-:Y:S01]  /*1810*/  IMAD R4, R0, 0x80, R181 ;  /* 0x0000008000047824 */ /* 0x000fe200078e02b5 */
[----:B------:R-:W-:Y:S01]  /*1820*/  LOP3.LUT R0, R208, R44, R235, 0xf6, !PT ;  /* 0x0000002cd0007212 */ /* 0x000fe200078ef6eb */
[--C-:B------:R-:W-:Y:S01]  /*1830*/  IMAD R3, R3, 0x80, R181.reuse ;  /* 0x0000008003037824 */ /* 0x100fe200078e02b5 */
[----:B------:R-:W-:Y:S01]  /*1840*/  HMMA.16816.F32.BF16 R40, R40, R48, RZ ;  /* 0x000000302828723c */ /* 0x000fe200000418ff */
[----:B------:R-:W-:Y:S01]  /*1850*/  LEA R8, R8, R181, 0x7 ;  /* 0x000000b508087211 */ /* 0x000fe200078e38ff */
[----:B------:R-:W-:Y:S01]  /*1860*/  IMAD R11, R11, 0x80, R181 ;  /* 0x000000800b0b7824 */ /* 0x000fe200078e02b5 */
[----:B------:R-:W-:Y:S01]  /*1870*/  SHF.L.U32 R221, R221, 0x1, RZ ;  /* 0x00000001dddd7819 */ /* 0x000fe200000006ff */
[----:B------:R-:W-:Y:S01]  /*1880*/  IMAD.SHL.U32 R0, R0, 0x2, RZ ;  /* 0x0000000200007824 */ /* 0x000fe200078e00ff */
[----:B------:R-:W-:Y:S01]  /*1890*/  LDSM.16.M88.4 R180, [R3+0x8000] ;  /* 0x0080000003b4783b */ /* 0x000fe20000000200 */
[----:B------:R-:W-:-:S02]  /*18a0*/  LOP3.LUT R236, R237, R196, RZ, 0xfc, !PT ;  /* 0x000000c4edec7212 */ /* 0x000fc400078efcff */
[-C--:B--2---:R-:W-:Y:S01]  /*18b0*/  HMMA.16816.F32.BF16 R148, R156, R6.reuse, R148 ;  /* 0x000000069c94723c */ /* 0x084fe20000041894 */
[----:B------:R-:W-:Y:S02]  /*18c0*/  LDSM.16.M88.4 R204, [R8+0x8000] ;  /* 0x0080000008cc783b */ /* 0x000fe40000000200 */
[----:B------:R-:W-:Y:S02]  /*18d0*/  IMAD.SHL.U32 R236, R236, 0x2, RZ ;  /* 0x00000002ecec7824 */ /* 0x000fe400078e00ff */
[----:B------:R-:W-:Y:S03]  /*18e0*/  LDSM.16.M88.4 R200, [R8+0x8800] ;  /* 0x0088000008c8783b */ /* 0x000fe60000000200 */
[-C--:B---3--:R-:W-:Y:S01]  /*18f0*/  HMMA.16816.F32.BF16 R116, R168, R6.reuse, R116 ;  /* 0x00000006a874723c */ /* 0x088fe20000041874 */
[----:B------:R-:W-:Y:S07]  /*1900*/  LDSM.16.M88.4 R184, [R8+0x9800] ;  /* 0x0098000008b8783b */ /* 0x000fee0000000200 */
[-C--:B----4-:R-:W-:Y:S08]  /*1910*/  HMMA.16816.F32.BF16 R216, R92, R6.reuse, R216 ;  /* 0x000000065cd8723c */ /* 0x090ff000000418d8 */
[----:B------:R-:W-:Y:S07]  /*1920*/  HMMA.16816.F32.BF16 R12, R36, R6, R12 ;  /* 0x00000006240c723c */ /* 0x000fee000004180c */
[-CC-:B------:R-:W-:Y:S01]  /*1930*/  LOP3.LUT R7, R199, R44.reuse, R235.reuse, 0xf6, !PT ;  /* 0x0000002cc7077212 */ /* 0x180fe200078ef6eb */
[----:B------:R-:W-:Y:S01]  /*1940*/  HMMA.16816.F32.BF16 R128, R168, R30, R128 ;  /* 0x0000001ea880723c */ /* 0x000fe20000041880 */
[----:B------:R-:W-:-:S02]  /*1950*/  LOP3.LUT R6, R196, R44, R235, 0xf6, !PT ;  /* 0x0000002cc4067212 */ /* 0x000fc400078ef6eb */
[----:B------:R-:W-:Y:S01]  /*1960*/  LOP3.LUT R235, R237, R208, RZ, 0xfc, !PT ;  /* 0x000000d0edeb7212 */ /* 0x000fe200078efcff */
[----:B------:R-:W-:Y:S01]  /*1970*/  IMAD.SHL.U32 R7, R7, 0x2, RZ ;  /* 0x0000000207077824 */ /* 0x000fe200078e00ff */
[----:B------:R-:W-:Y:S01]  /*1980*/  LOP3.LUT R199, R237, R199, RZ, 0xfc, !PT ;  /* 0x000000c7edc77212 */ /* 0x000fe200078efcff */
[----:B------:R-:W-:Y:S02]  /*1990*/  IMAD.SHL.U32 R6, R6, 0x2, RZ ;  /* 0x0000000206067824 */ /* 0x000fe400078e00ff */
[----:B------:R-:W-:Y:S01]  /*19a0*/  HMMA.16816.F32.BF16 R124, R168, R26, R124 ;  /* 0x0000001aa87c723c */ /* 0x000fe2000004187c */
[----:B------:R-:W-:Y:S02]  /*19b0*/  IMAD.SHL.U32 R235, R235, 0x2, RZ ;  /* 0x00000002ebeb7824 */ /* 0x000fe400078e00ff */
[----:B------:R-:W-:-:S05]  /*19c0*/  IMAD.SHL.U32 R237, R199, 0x2, RZ ;  /* 0x00000002c7ed7824 */ /* 0x000fca00078e00ff */
[C---:B------:R-:W-:Y:S08]  /*19d0*/  HMMA.16816.F32.BF16 R120, R168.reuse, R18, R120 ;  /* 0x00000012a878723c */ /* 0x040ff00000041878 */
[C---:B------:R-:W-:Y:S08]  /*19e0*/  HMMA.16816.F32.BF16 R108, R168.reuse, R98, R108 ;  /* 0x00000062a86c723c */ /* 0x040ff0000004186c */
[C---:B------:R-:W-:Y:S08]  /*19f0*/  HMMA.16816.F32.BF16 R176, R168.reuse, R90, R176 ;  /* 0x0000005aa8b0723c */ /* 0x040ff000000418b0 */
[----:B------:R-:W-:Y:S08]  /*1a00*/  HMMA.16816.F32.BF16 R172, R168, R46, R172 ;  /* 0x0000002ea8ac723c */ /* 0x000ff000000418ac */
[C---:B------:R-:W-:Y:S08]  /*1a10*/  HMMA.16816.F32.BF16 R164, R92.reuse, R30, R164 ;  /* 0x0000001e5ca4723c */ /* 0x040ff000000418a4 */
[C---:B------:R-:W-:Y:S08]  /*1a20*/  HMMA.16816.F32.BF16 R104, R92.reuse, R26, R104 ;  /* 0x0000001a5c68723c */ /* 0x040ff00000041868 */
        /* <DEDUP_REMOVED lines=9> */
[-C--:B------:R-:W-:Y:S08]  /*1ac0*/  HMMA.16816.F32.BF16 R32, R156, R50.reuse, R32 ;  /* 0x000000329c20723c */ /* 0x080ff00000041820 */
[-C--:B------:R-:W-:Y:S07]  /*1ad0*/  HMMA.16816.F32.BF16 R168, R168, R50.reuse, R144 ;  /* 0x00000032a8a8723c */ /* 0x080fee0000041890 */
[----:B------:R-:W-:Y:S01]  /*1ae0*/  IMAD.WIDE.U32 R146, R209, 0x10, RZ ;  /* 0x00000010d1927825 */ /* 0x000fe200078e00ff */
[----:B------:R-:W-:Y:S01]  /*1af0*/  HMMA.16816.F32.BF16 R92, R92, R50, R84 ;  /* 0x000000325c5c723c */ /* 0x000fe20000041854 */
[----:B------:R-:W1:Y:S07]  /*1b00*/  LDSM.16.M88.4 R84, [R222] ;  /* 0x00000000de54783b */ /* 0x000e6e0000000200 */
[----:B------:R-:W-:Y:S07]  /*1b10*/  HMMA.16816.F32.BF16 R132, R156, R46, R132 ;  /* 0x0000002e9c84723c */ /* 0x000fee0000041884 */
[----:B------:R-:W-:Y:S01]  /*1b20*/  IMAD.WIDE R156, R189, 0x2, RZ ;  /* 0x00000002bd9c7825 */ /* 0x000fe200078e02ff */
[----:B------:R-:W-:Y:S01]  /*1b30*/  HMMA.16816.F32.BF16 R28, R36, R30, R72 ;  /* 0x0000001e241c723c */ /* 0x000fe20000041848 */
[----:B------:R-:W-:Y:S02]  /*1b40*/  LDSM.16.M88.4 R72, [R221] ;  /* 0x00000000dd48783b */ /* 0x000fe40000000200 */
[----:B------:R-:W-:-:S05]  /*1b50*/  IMAD.WIDE R158, R112, 0x2, RZ ;  /* 0x00000002709e7825 */ /* 0x000fca00078e02ff */
[----:B------:R-:W-:Y:S01]  /*1b60*/  HMMA.16816.F32.BF16 R24, R36, R26, R64 ;  /* 0x0000001a2418723c */ /* 0x000fe20000041840 */
[----:B------:R-:W-:Y:S01]  /*1b70*/  LDSM.16.M88.4 R64, [R11+0x8000] ;  /* 0x008000000b40783b */ /* 0x000fe20000000200 */
[----:B------:R-:W-:-:S06]  /*1b80*/  LOP3.LUT R112, R146, R158, RZ, 0xfc, !PT ;  /* 0x0000009e92707212 */ /* 0x000fcc00078efcff */
[C---:B------:R-:W-:Y:S01]  /*1b90*/  HMMA.16816.F32.BF16 R16, R36.reuse, R18, R60 ;  /* 0x000000122410723c */ /* 0x040fe2000004183c */
[----:B------:R-:W-:Y:S07]  /*1ba0*/  LDSM.16.M88.4 R60, [R8+0xa800] ;  /* 0x00a80000083c783b */ /* 0x000fee0000000200 */
[C---:B------:R-:W-:Y:S01]  /*1bb0*/  HMMA.16816.F32.BF16 R96, R36.reuse, R98, R52 ;  /* 0x000000622460723c */ /* 0x040fe20000041834 */
[----:B------:R-:W-:Y:S07]  /*1bc0*/  LDSM.16.M88.4 R52, [R0] ;  /* 0x000000000034783b */ /* 0x000fee0000000200 */
[C---:B------:R-:W-:Y:S01]  /*1bd0*/  HMMA.16816.F32.BF16 R88, R36.reuse, R90, R20 ;  /* 0x0000005a2458723c */ /* 0x040fe20000041814 */
[----:B------:R-:W2:Y:S07]  /*1be0*/  LDSM.16.M88.4 R20, [R4+0x8000] ;  /* 0x008000000414783b */ /* 0x000eae0000000200 */
[C---:B------:R-:W-:Y:S01]  /*1bf0*/  HMMA.16816.F32.BF16 R56, R36.reuse, R46, R56 ;  /* 0x0000002e2438723c */ /* 0x040fe20000041838 */
[----:B------:R-:W3:Y:S07]  /*1c00*/  LDSM.16.M88.4 R44, [R7] ;  /* 0x00000000072c783b */ /* 0x000eee0000000200 */
[----:B------:R-:W-:Y:S01]  /*1c10*/  HMMA.16816.F32.BF16 R48, R36, R50, R40 ;  /* 0x000000322430723c */ /* 0x000fe20000041828 */
[----:B------:R-:W4:Y:S04]  /*1c20*/  LDSM.16.M88.4 R36, [R6] ;  /* 0x000000000624783b */ /* 0x000f280000000200 */
[----:B------:R-:W3:Y:S03]  /*1c30*/  LDSM.16.M88.4 R40, [R8+0xb800] ;  /* 0x00b800000828783b */ /* 0x000ee60000000200 */
[C---:B-1----:R-:W-:Y:S08]  /*1c40*/  HMMA.16816.F32.BF16 R68, R84.reuse, R204, R68 ;  /* 0x000000cc5444723c */ /* 0x042ff00000041844 */
[C---:B------:R-:W-:Y:S08]  /*1c50*/  HMMA.16816.F32.BF16 R160, R84.reuse, R200, R160 ;  /* 0x000000c854a0723c */ /* 0x040ff000000418a0 */
[C---:B------:R-:W-:Y:S08]  /*1c60*/  HMMA.16816.F32.BF16 R148, R84.reuse, R184, R148 ;  /* 0x000000b85494723c */ /* 0x040ff00000041894 */
[-C--:B--2---:R-:W-:Y:S08]  /*1c70*/  HMMA.16816.F32.BF16 R140, R84, R20.reuse, R140 ;  /* 0x00000014548c723c */ /* 0x084ff0000004188c */
[-C--:B------:R-:W-:Y:S08]  /*1c80*/  HMMA.16816.F32.BF16 R120, R52, R20.reuse, R120 ;  /* 0x000000143478723c */ /* 0x080ff00000041878 */
[-C--:B---3--:R-:W-:Y:S08]  /*1c90*/  HMMA.16816.F32.BF16 R100, R44, R20.reuse, R100 ;  /* 0x000000142c64723c */ /* 0x088ff00000041864 */
[----:B----4-:R-:W-:Y:S07]  /*1ca0*/  HMMA.16816.F32.BF16 R16, R36, R20, R16 ;  /* 0x000000142410723c */ /* 0x010fee0000041810 */
[----:B------:R-:W-:Y:S01]  /*1cb0*/  IMAD.WIDE R20, R211, 0x2, RZ ;  /* 0x00000002d3147825 */ /* 0x000fe200078e02ff */
[----:B------:R-:W-:Y:S04]  /*1cc0*/  HMMA.16816.F32.BF16 R164, R44, R204, R164 ;  /* 0x000000cc2ca4723c */ /* 0x000fe800000418a4 */
[----:B------:R-:W-:-:S04]  /*1cd0*/  LOP3.LUT R250, R146, R20, RZ, 0xfc, !PT ;  /* 0x0000001492fa7212 */ /* 0x000fc800078efcff */
[----:B------:R-:W-:Y:S01]  /*1ce0*/  HMMA.16816.F32.BF16 R104, R44, R200, R104 ;  /* 0x000000c82c68723c */ /* 0x000fe20000041868 */
[----:B------:R-:W-:-:S07]  /*1cf0*/  IADD3 R250, P5, R250, c[0x0][0x168], RZ ;  /* 0x00005a00fafa7a10 */ /* 0x000fce0007fbe0ff */
[C---:B------:R-:W-:Y:S08]  /*1d00*/  HMMA.16816.F32.BF16 R216, R44.reuse, R184, R216 ;  /* 0x000000b82cd8723c */ /* 0x040ff000000418d8 */
[C---:B------:R-:W-:Y:S08]  /*1d10*/  HMMA.16816.F32.BF16 R212, R44.reuse, R180, R212 ;  /* 0x000000b42cd4723c */ /* 0x040ff000000418d4 */
[C---:B------:R-:W-:Y:S08]  /*1d20*/  HMMA.16816.F32.BF16 R80, R44.reuse, R60, R80 ;  /* 0x0000003c2c50723c */ /* 0x040ff00000041850 */
[C---:B------:R-:W-:Y:S08]  /*1d30*/  HMMA.16816.F32.BF16 R152, R44.reuse, R64, R152 ;  /* 0x000000402c98723c */ /* 0x040ff00000041898 */
[-C--:B------:R-:W-:Y:S07]  /*1d40*/  HMMA.16816.F32.BF16 R92, R44, R40.reuse, R92 ;  /* 0x000000282c5c723c */ /* 0x080fee000004185c */
[----:B------:R-:W-:Y:S01]  /*1d50*/  IMAD.WIDE R46, R210, 0x2, RZ ;  /* 0x00000002d22e7825 */ /* 0x000fe200078e02ff */
[----:B------:R-:W-:Y:S01]  /*1d60*/  HMMA.16816.F32.BF16 R32, R84, R40, R32 ;  /* 0x000000285420723c */ /* 0x000fe20000041820 */
[----:B------:R-:W-:-:S02]  /*1d70*/  LOP3.LUT R45, R147, R21, RZ, 0xfc, !PT ;  /* 0x00000015932d7212 */ /* 0x000fc400078efcff */
[----:B------:R-:W-:Y:S01]  /*1d80*/  IMAD.WIDE R20, R198, 0x2, RZ ;  /* 0x00000002c6147825 */ /* 0x000fe200078e02ff */
[----:B------:R-:W-:Y:S02]  /*1d90*/  LOP3.LUT R44, R147, R157, RZ, 0xfc, !PT ;  /* 0x0000009d932c7212 */ /* 0x000fe400078efcff */
[----:B------:R-:W-:Y:S02]  /*1da0*/  IADD3.X R251, R45, c[0x0][0x16c], RZ, P5, !PT ;  /* 0x00005b002dfb7a10 */ /* 0x000fe40002ffe4ff */
[----:B------:R-:W-:Y:S01]  /*1db0*/  HMMA.16816.F32.BF16 R168, R52, R40, R168 ;  /* 0x0000002834a8723c */ /* 0x000fe200000418a8 */
[----:B------:R-:W-:-:S04]  /*1dc0*/  LOP3.LUT R246, R146, R20, RZ, 0xfc, !PT ;  /* 0x0000001492f67212 */ /* 0x000fc800078efcff */
[----:B------:R-:W-:-:S03]  /*1dd0*/  IADD3 R246, P3, R246, c[0x0][0x168], RZ ;  /* 0x00005a00f6f67a10 */ /* 0x000fc60007f7e0ff */
[----:B------:R-:W-:Y:S07]  /*1de0*/  HMMA.16816.F32.BF16 R48, R36, R40, R48 ;  /* 0x000000282430723c */ /* 0x000fee0000041830 */
[----:B------:R-:W-:Y:S01]  /*1df0*/  IMAD.WIDE R40, R190, 0x2, RZ ;  /* 0x00000002be287825 */ /* 0x000fe200078e02ff */
[C---:B------:R-:W-:Y:S08]  /*1e00*/  HMMA.16816.F32.BF16 R76, R84.reuse, R180, R76 ;  /* 0x000000b4544c723c */ /* 0x040ff0000004184c */
[C---:B------:R-:W-:Y:S08]  /*1e10*/  HMMA.16816.F32.BF16 R136, R84.reuse, R60, R136 ;  /* 0x0000003c5488723c */ /* 0x040ff00000041888 */
[-C--:B------:R-:W-:Y:S07]  /*1e20*/  HMMA.16816.F32.BF16 R132, R84, R64.reuse, R132 ;  /* 0x000000405484723c */ /* 0x080fee0000041884 */
[----:B------:R-:W-:Y:S01]  /*1e30*/  LOP3.LUT R85, R146, R46, RZ, 0xfc, !PT ;  /* 0x0000002e92557212 */ /* 0x000fe200078efcff */
[----:B------:R-:W-:Y:S01]  /*1e40*/  HMMA.16816.F32.BF16 R172, R52, R64, R172 ;  /* 0x0000004034ac723c */ /* 0x000fe200000418ac */
[----:B------:R-:W-:-:S02]  /*1e50*/  LOP3.LUT R46, R147, R47, RZ, 0xfc, !PT ;  /* 0x0000002f932e7212 */ /* 0x000fc400078efcff */
[C---:B------:R-:W-:Y:S02]  /*1e60*/  LOP3.LUT R86, R146.reuse, R40, RZ, 0xfc, !PT ;  /* 0x0000002892567212 */ /* 0x040fe400078efcff */
[----:B------:R-:W-:Y:S01]  /*1e70*/  LOP3.LUT R47, R147, R41, RZ, 0xfc, !PT ;  /* 0x00000029932f7212 */ /* 0x000fe200078efcff */
[----:B------:R-:W-:Y:S01]  /*1e80*/  IMAD.WIDE R40, R115, 0x2, RZ ;  /* 0x0000000273287825 */ /* 0x000fe200078e02ff */
[----:B------:R-:W-:Y:S01]  /*1e90*/  LOP3.LUT R87, R146, R156, RZ, 0xfc, !PT ;  /* 0x0000009c92577212 */ /* 0x000fe200078efcff */
[----:B------:R-:W-:Y:S02]  /*1ea0*/  HMMA.16816.F32.BF16 R56, R36, R64, R56 ;  /* 0x000000402438723c */ /* 0x000fe40000041838 */
[----:B------:R-:W-:-:S05]  /*1eb0*/  IMAD.WIDE R156, R114, 0x2, RZ ;  /* 0x00000002729c7825 */ /* 0x000fca00078e02ff */
[----:B------:R-:W-:Y:S01]  /*1ec0*/  IMAD.WIDE R64, R195, 0x2, RZ ;  /* 0x00000002c3407825 */ /* 0x000fe200078e02ff */
[C---:B------:R-:W-:Y:S04]  /*1ed0*/  HMMA.16816.F32.BF16 R128, R52.reuse, R204, R128 ;  /* 0x000000cc3480723c */ /* 0x040fe80000041880 */
[C---:B------:R-:W-:Y:S02]  /*1ee0*/  LOP3.LUT R240, R146.reuse, R64, RZ, 0xfc, !PT ;  /* 0x0000004092f07212 */ /* 0x040fe400078efcff */
[----:B------:R-:W-:Y:S02]  /*1ef0*/  LOP3.LUT R64, R147, R65, RZ, 0xfc, !PT ;  /* 0x0000004193407212 */ /* 0x000fe400078efcff */
[----:B------:R-:W-:Y:S01]  /*1f00*/  HMMA.16816.F32.BF16 R124, R52, R200, R124 ;  /* 0x000000c8347c723c */ /* 0x000fe2000004187c */
[----:B------:R-:W-:-:S02]  /*1f10*/  LOP3.LUT R65, R146, R40, RZ, 0xfc, !PT ;  /* 0x0000002892417212 */ /* 0x000fc400078efcff */
[----:B------:R-:W-:Y:S02]  /*1f20*/  LOP3.LUT R40, R147, R41, RZ, 0xfc, !PT ;  /* 0x0000002993287212 */ /* 0x000fe400078efcff */
[----:B------:R-:W-:-:S03]  /*1f30*/  IADD3 R240, P0, R240, c[0x0][0x168], RZ ;  /* 0x00005a00f0f07a10 */ /* 0x000fc60007f1e0ff */
[----:B------:R-:W-:Y:S01]  /*1f40*/  HMMA.16816.F32.BF16 R116, R52, R184, R116 ;  /* 0x000000b83474723c */ /* 0x000fe20000041874 */
[----:B------:R-:W-:-:S07]  /*1f50*/  IADD3.X R241, R64, c[0x0][0x16c], RZ, P0, !PT ;  /* 0x00005b0040f17a10 */ /* 0x000fce00007fe4ff */
[C---:B------:R-:W-:Y:S08]  /*1f60*/  HMMA.16816.F32.BF16 R108, R52.reuse, R180, R108 ;  /* 0x000000b4346c723c */ /* 0x040ff0000004186c */
[----:B------:R-:W-:Y:S07]  /*1f70*/  HMMA.16816.F32.BF16 R176, R52, R60, R176 ;  /* 0x0000003c34b0723c */ /* 0x000fee00000418b0 */
[----:B------:R-:W-:Y:S01]  /*1f80*/  LOP3.LUT R52, R147, R21, RZ, 0xfc, !PT ;  /* 0x0000001593347212 */ /* 0x000fe200078efcff */
[----:B------:R-:W-:Y:S01]  /*1f90*/  IMAD.WIDE R54, R188, 0x2, RZ ;  /* 0x00000002bc367825 */ /* 0x000fe200078e02ff */
[----:B------:R-:W-:Y:S02]  /*1fa0*/  HMMA.16816.F32.BF16 R28, R36, R204, R28 ;  /* 0x000000cc241c723c */ /* 0x000fe4000004181c */
[----:B------:R-:W-:Y:S01]  /*1fb0*/  IADD3.X R247, R52, c[0x0][0x16c], RZ, P3, !PT ;  /* 0x00005b0034f77a10 */ /* 0x000fe20001ffe4ff */
[----:B------:R-:W-:Y:S01]  /*1fc0*/  IMAD.WIDE R20, R194, 0x2, RZ ;  /* 0x00000002c2147825 */ /* 0x000fe200078e02ff */
[----:B------:R-:W-:-:S02]  /*1fd0*/  LOP3.LUT R115, R146, R54, RZ, 0xfc, !PT ;  /* 0x0000003692737212 */ /* 0x000fc400078efcff */
[----:B------:R-:W-:Y:S01]  /*1fe0*/  LOP3.LUT R41, R147, R55, RZ, 0xfc, !PT ;  /* 0x0000003793297212 */ /* 0x000fe200078efcff */
[----:B------:R-:W-:Y:S01]  /*1ff0*/  IMAD.WIDE R54, R113, 0x2, RZ ;  /* 0x0000000271367825 */ /* 0x000fe200078e02ff */
[C---:B------:R-:W-:Y:S01]  /*2000*/  HMMA.16816.F32.BF16 R24, R36.reuse, R200, R24 ;  /* 0x000000c82418723c */ /* 0x040fe20000041818 */
[C---:B------:R-:W-:Y:S02]  /*2010*/  LOP3.LUT R242, R146.reuse, R20, RZ, 0xfc, !PT ;  /* 0x0000001492f27212 */ /* 0x040fe400078efcff */
[----:B------:R-:W-:Y:S02]  /*2020*/  LOP3.LUT R113, R146, R156, RZ, 0xfc, !PT ;  /* 0x0000009c92717212 */ /* 0x000fe400078efcff */
[----:B------:R-:W-:Y:S02]  /*2030*/  IADD3 R242, P1, R242, c[0x0][0x168], RZ ;  /* 0x00005a00f2f27a10 */ /* 0x000fe40007f3e0ff */
[----:B------:R-:W-:Y:S01]  /*2040*/  LOP3.LUT R114, R146, R54, RZ, 0xfc, !PT ;  /* 0x0000003692727212 */ /* 0x000fe200078efcff */
[----:B------:R-:W-:Y:S01]  /*2050*/  HMMA.16816.F32.BF16 R12, R36, R184, R12 ;  /* 0x000000b8240c723c */ /* 0x000fe2000004180c */
[----:B------:R-:W-:-:S02]  /*2060*/  LOP3.LUT R54, R147, R55, RZ, 0xfc, !PT ;  /* 0x0000003793367212 */ /* 0x000fc400078efcff */
[----:B------:R-:W-:Y:S02]  /*2070*/  LOP3.LUT R55, R147, R157, RZ, 0xfc, !PT ;  /* 0x0000009d93377212 */ /* 0x000fe400078efcff */
[----:B------:R-:W-:Y:S02]  /*2080*/  IADD3 R194, P6, R85, c[0x0][0x168], RZ ;  /* 0x00005a0055c27a10 */ /* 0x000fe40007fde0ff */
[----:B------:R-:W-:Y:S01]  /*2090*/  IADD3 R64, P3, R115, c[0x0][0x160], RZ ;  /* 0x0000580073407a10 */ /* 0x000fe20007f7e0ff */
[----:B------:R-:W-:Y:S01]  /*20a0*/  HMMA.16816.F32.BF16 R96, R36, R180, R96 ;  /* 0x000000b42460723c */ /* 0x000fe20000041860 */
[----:B------:R-:W-:-:S07]  /*20b0*/  IADD3.X R195, R46, c[0x0][0x16c], RZ, P6, !PT ;  /* 0x00005b002ec37a10 */ /* 0x000fce00037fe4ff */
[----:B------:R-:W-:Y:S07]  /*20c0*/  HMMA.16816.F32.BF16 R88, R36, R60, R88 ;  /* 0x0000003c2458723c */ /* 0x000fee0000041858 */
[----:B------:R-:W-:Y:S01]  /*20d0*/  IMAD.WIDE R36, R197, 0x2, RZ ;  /* 0x00000002c5247825 */ /* 0x000fe200078e02ff */
[----:B------:R-:W-:Y:S01]  /*20e0*/  LOP3.LUT R60, R147, R21, RZ, 0xfc, !PT ;  /* 0x00000015933c7212 */ /* 0x000fe200078efcff */
[----:B------:R-:W-:Y:S02]  /*20f0*/  HMMA.16816.F32.BF16 R68, R72, R206, R68 ;  /* 0x000000ce4844723c */ /* 0x000fe40000041844 */
[----:B------:R-:W-:Y:S01]  /*2100*/  IMAD.WIDE R20, R191, 0x2, RZ ;  /* 0x00000002bf147825 */ /* 0x000fe200078e02ff */
[----:B------:R-:W-:-:S02]  /*2110*/  LOP3.LUT R248, R146, R36, RZ, 0xfc, !PT ;  /* 0x0000002492f87212 */ /* 0x000fc400078efcff */
[----:B------:R-:W-:Y:S01]  /*2120*/  LOP3.LUT R53, R147, R37, RZ, 0xfc, !PT ;  /* 0x0000002593357212 */ /* 0x000fe200078efcff */
[----:B------:R-:W-:Y:S01]  /*2130*/  IMAD.WIDE R36, R193, 0x2, RZ ;  /* 0x00000002c1247825 */ /* 0x000fe200078e02ff */
[----:B------:R-:W-:Y:S01]  /*2140*/  IADD3.X R243, R60, c[0x0][0x16c], RZ, P1, !PT ;  /* 0x00005b003cf37a10 */ /* 0x000fe20000ffe4ff */
[C---:B------:R-:W-:Y:S01]  /*2150*/  HMMA.16816.F32.BF16 R160, R72.reuse, R202, R160 ;  /* 0x000000ca48a0723c */ /* 0x040fe200000418a0 */
[----:B------:R-:W-:Y:S01]  /*2160*/  IADD3 R248, P4, R248, c[0x0][0x168], RZ ;  /* 0x00005a00f8f87a10 */ /* 0x000fe20007f9e0ff */
[----:B------:R-:W-:Y:S01]  /*2170*/  IMAD.WIDE R192, R192, 0x2, RZ ;  /* 0x00000002c0c07825 */ /* 0x000fe200078e02ff */
[----:B------:R-:W-:Y:S02]  /*2180*/  IADD3 R198, P1, R114, c[0x0][0x160], RZ ;  /* 0x0000580072c67a10 */ /* 0x000fe40007f3e0ff */
[C---:B------:R-:W-:Y:S02]  /*2190*/  LOP3.LUT R244, R146.reuse, R36, RZ, 0xfc, !PT ;  /* 0x0000002492f47212 */ /* 0x040fe400078efcff */
[----:B------:R-:W-:Y:S01]  /*21a0*/  LOP3.LUT R238, R146, R192, RZ, 0xfc, !PT ;  /* 0x000000c092ee7212 */ /* 0x000fe200078efcff */
[----:B------:R-:W-:Y:S01]  /*21b0*/  HMMA.16816.F32.BF16 R140, R72, R22, R140 ;  /* 0x00000016488c723c */ /* 0x000fe2000004188c */
[----:B------:R-:W-:-:S02]  /*21c0*/  IADD3 R192, P0, R113, c[0x0][0x160], RZ ;  /* 0x0000580071c07a10 */ /* 0x000fc40007f1e0ff */
[C---:B------:R-:W-:Y:S02]  /*21d0*/  LOP3.LUT R84, R147.reuse, R193, RZ, 0xfc, !PT ;  /* 0x000000c193547212 */ /* 0x040fe400078efcff */
[----:B------:R-:W-:Y:S02]  /*21e0*/  LOP3.LUT R61, R147, R37, RZ, 0xfc, !PT ;  /* 0x00000025933d7212 */ /* 0x000fe400078efcff */
[----:B------:R-:W-:Y:S01]  /*21f0*/  IADD3.X R249, R53, c[0x0][0x16c], RZ, P4, !PT ;  /* 0x00005b0035f97a10 */ /* 0x000fe200027fe4ff */
[C---:B------:R-:W-:Y:S01]  /*2200*/  HMMA.16816.F32.BF16 R148, R72.reuse, R186, R148 ;  /* 0x000000ba4894723c */ /* 0x040fe20000041894 */
[----:B------:R-:W-:Y:S01]  /*2210*/  IADD3.X R199, R54, c[0x0][0x164], RZ, P1, !PT ;  /* 0x0000590036c77a10 */ /* 0x000fe20000ffe4ff */
[----:B------:R-:W1:Y:S01]  /*2220*/  LDSM.16.M88.4 R36, [R235] ;  /* 0x00000000eb24783b */ /* 0x000e620000000200 */
[----:B------:R-:W-:Y:S02]  /*2230*/  IADD3.X R193, R55, c[0x0][0x164], RZ, P0, !PT ;  /* 0x0000590037c17a10 */ /* 0x000fe400007fe4ff */
[----:B------:R-:W-:Y:S01]  /*2240*/  IADD3 R238, P6, R238, c[0x0][0x168], RZ ;  /* 0x00005a00eeee7a10 */ /* 0x000fe20007fde0ff */
[----:B------:R-:W-:Y:S01]  /*2250*/  LDSM.16.M88.4 R52, [R236] ;  /* 0x00000000ec34783b */ /* 0x000fe20000000200 */
[----:B------:R-:W-:Y:S01]  /*2260*/  LOP3.LUT R144, R146, R20, RZ, 0xfc, !PT ;  /* 0x0000001492907212 */ /* 0x000fe200078efcff */
[----:B------:R-:W-:Y:S01]  /*2270*/  HMMA.16816.F32.BF16 R76, R72, R182, R76 ;  /* 0x000000b6484c723c */ /* 0x000fe2000004184c */
[----:B------:R-:W-:-:S02]  /*2280*/  IADD3.X R239, R84, c[0x0][0x16c], RZ, P6, !PT ;  /* 0x00005b0054ef7a10 */ /* 0x000fc400037fe4ff */
[----:B------:R-:W-:Y:S02]  /*2290*/  IADD3 R208, P6, R86, c[0x0][0x160], RZ ;  /* 0x0000580056d07a10 */ /* 0x000fe40007fde0ff */
[----:B------:R-:W-:Y:S02]  /*22a0*/  IADD3 R244, P2, R244, c[0x0][0x168], RZ ;  /* 0x00005a00f4f47a10 */ /* 0x000fe40007f5e0ff */
[----:B------:R-:W-:Y:S01]  /*22b0*/  LOP3.LUT R20, R147, R21, RZ, 0xfc, !PT ;  /* 0x0000001593147212 */ /* 0x000fe200078efcff */
[----:B------:R-:W-:Y:S01]  /*22c0*/  HMMA.16816.F32.BF16 R136, R72, R62, R136 ;  /* 0x0000003e4888723c */ /* 0x000fe20000041888 */
[----:B------:R-:W-:Y:S02]  /*22d0*/  IADD3.X R209, R47, c[0x0][0x164], RZ, P6, !PT ;  /* 0x000059002fd17a10 */ /* 0x000fe400037fe4ff */
[----:B------:R-:W-:Y:S02]  /*22e0*/  LOP3.LUT R21, R147, R159, RZ, 0xfc, !PT ;  /* 0x0000009f93157212 */ /* 0x000fe400078efcff */
[----:B------:R-:W-:-:S02]  /*22f0*/  IADD3 R158, P6, R112, c[0x0][0x160], RZ ;  /* 0x00005800709e7a10 */ /* 0x000fc40007fde0ff */
[----:B------:R-:W-:Y:S01]  /*2300*/  IADD3.X R245, R61, c[0x0][0x16c], RZ, P2, !PT ;  /* 0x00005b003df57a10 */ /* 0x000fe200017fe4ff */
[C---:B------:R-:W-:Y:S01]  /*2310*/  HMMA.16816.F32.BF16 R132, R72.reuse, R66, R132 ;  /* 0x000000424884723c */ /* 0x040fe20000041884 */
[----:B------:R-:W-:Y:S02]  /*2320*/  IADD3 R196, P2, R87, c[0x0][0x160], RZ ;  /* 0x0000580057c47a10 */ /* 0x000fe40007f5e0ff */
[----:B------:R-:W-:Y:S02]  /*2330*/  IADD3.X R159, R21, c[0x0][0x164], RZ, P6, !PT ;  /* 0x00005900159f7a10 */ /* 0x000fe400037fe4ff */
[----:B------:R-:W-:Y:S02]  /*2340*/  IADD3 R156, P4, R65, c[0x0][0x160], RZ ;  /* 0x00005800419c7a10 */ /* 0x000fe40007f9e0ff */
[----:B------:R-:W-:Y:S01]  /*2350*/  IADD3 R210, P5, R144, c[0x0][0x160], RZ ;  /* 0x0000580090d27a10 */ /* 0x000fe20007fbe0ff */
[----:B------:R-:W-:Y:S01]  /*2360*/  HMMA.16816.F32.BF16 R72, R72, R42, R32 ;  /* 0x0000002a4848723c */ /* 0x000fe20000041820 */
[----:B------:R-:W2:Y:S01]  /*2370*/  LDSM.16.M88.4 R32, [R237] ;  /* 0x00000000ed20783b */ /* 0x000ea20000000200 */
[----:B------:R-:W-:-:S02]  /*2380*/  IADD3.X R197, R44, c[0x0][0x164], RZ, P2, !PT ;  /* 0x000059002cc57a10 */ /* 0x000fc400017fe4ff */
[----:B------:R-:W-:Y:S01]  /*2390*/  IADD3.X R65, R41, c[0x0][0x164], RZ, P3, !PT ;  /* 0x0000590029417a10 */ /* 0x000fe20001ffe4ff */
[----:B------:R-:W-:Y:S01]  /*23a0*/  BAR.SYNC.DEFER_BLOCKING 0x0 ;  /* 0x0000000000007b1d */ /* 0x000fe20000010000 */
[----:B------:R-:W-:Y:S02]  /*23b0*/  IADD3.X R157, R40, c[0x0][0x164], RZ, P4, !PT ;  /* 0x00005900289d7a10 */ /* 0x000fe400027fe4ff */
[----:B------:R-:W-:Y:S01]  /*23c0*/  IADD3.X R211, R20, c[0x0][0x164], RZ, P5, !PT ;  /* 0x0000590014d37a10 */ /* 0x000fe20002ffe4ff */
[C---:B-1----:R-:W-:Y:S08]  /*23d0*/  HMMA.16816.F32.BF16 R128, R36.reuse, R206, R128 ;  /* 0x000000ce2480723c */ /* 0x042ff00000041880 */
[C---:B------:R-:W-:Y:S08]  /*23e0*/  HMMA.16816.F32.BF16 R124, R36.reuse, R202, R124 ;  /* 0x000000ca247c723c */ /* 0x040ff0000004187c */
[C---:B------:R-:W-:Y:S01]  /*23f0*/  HMMA.16816.F32.BF16 R120, R36.reuse, R22, R120 ;  /* 0x000000162478723c */ /* 0x040fe20000041878 */
[----:B------:R-:W-:Y:S01]  /*2400*/  @!PT LDS RZ, [RZ] ;  /* 0x00000000fffff984 */ /* 0x000fe20000000800 */
[----:B------:R-:W-:Y:S01]  /*2410*/  @!PT LDS RZ, [RZ] ;  /* 0x00000000fffff984 */ /* 0x000fe20000000800 */
[----:B------:R-:W-:Y:S01]  /*2420*/  @!PT LDS RZ, [RZ] ;  /* 0x00000000fffff984 */ /* 0x000fe20000000800 */
[----:B------:R1:W-:Y:S04]  /*2430*/  LDGSTS.E.BYPASS.128 [R225], [R158.64+0x100] ;  /* 0x000001009ee17fae */ /* 0x0003e8000b901c44 */
[----:B------:R3:W-:Y:S03]  /*2440*/  LDGSTS.E.BYPASS.128 [R225+0x800], [R192.64+0x100] ;  /* 0x00800100c0e17fae */ /* 0x0007e6000b901c44 */
[----:B------:R-:W-:Y:S01]  /*2450*/  HMMA.16816.F32.BF16 R116, R36, R186, R116 ;  /* 0x000000ba2474723c */ /* 0x000fe20000041874 */
[----:B------:R4:W-:Y:S04]  /*2460*/  LDGSTS.E.BYPASS.128 [R225+0x1000], [R198.64+0x100] ;  /* 0x01000100c6e17fae */ /* 0x0009e8000b901c44 */
[----:B------:R4:W-:Y:S03]  /*2470*/  LDGSTS.E.BYPASS.128 [R225+0x1800], [R196.64+0x100] ;  /* 0x01800100c4e17fae */ /* 0x0009e6000b901c44 */
[C---:B--2---:R-:W-:Y:S01]  /*2480*/  HMMA.16816.F32.BF16 R164, R32.reuse, R206, R164 ;  /* 0x000000ce20a4723c */ /* 0x044fe200000418a4 */
[----:B------:R2:W-:Y:S04]  /*2490*/  LDGSTS.E.BYPASS.128 [R225+0x2000], [R64.64+0x100] ;  /* 0x0200010040e17fae */ /* 0x0005e8000b901c44 */
[----:B------:R1:W-:Y:S03]  /*24a0*/  LDGSTS.E.BYPASS.128 [R225+0x2800], [R156.64+0x100] ;  /* 0x028001009ce17fae */ /* 0x0003e6000b901c44 */
[C---:B------:R-:W-:Y:S01]  /*24b0*/  HMMA.16816.F32.BF16 R104, R32.reuse, R202, R104 ;  /* 0x000000ca2068723c */ /* 0x040fe20000041868 */
[----:B------:R1:W-:Y:S04]  /*24c0*/  LDGSTS.E.BYPASS.128 [R225+0x3000], [R210.64+0x100] ;  /* 0x03000100d2e17fae */ /* 0x0003e8000b901c44 */
[----:B------:R1:W-:Y:S03]  /*24d0*/  LDGSTS.E.BYPASS.128 [R225+0x3800], [R208.64+0x100] ;  /* 0x03800100d0e17fae */ /* 0x0003e6000b901c44 */
[C---:B------:R-:W-:Y:S01]  /*24e0*/  HMMA.16816.F32.BF16 R100, R32.reuse, R22, R100 ;  /* 0x000000162064723c */ /* 0x040fe20000041864 */
[----:B------:R-:W0:Y:S04]  /*24f0*/  LDGDEPBAR ;  /* 0x00000000000079af */ /* 0x000e280000000000 */
[----:B------:R1:W-:Y:S03]  /*2500*/  LDGSTS.E.BYPASS.128 [R225+0x8000], [R238.64+0x100] ;  /* 0x08000100eee17fae */ /* 0x0003e6000b901c44 */
[C---:B------:R-:W-:Y:S01]  /*2510*/  HMMA.16816.F32.BF16 R216, R32.reuse, R186, R216 ;  /* 0x000000ba20d8723c */ /* 0x040fe200000418d8 */
[----:B------:R1:W-:Y:S04]  /*2520*/  LDGSTS.E.BYPASS.128 [R225+0x8800], [R240.64+0x100] ;  /* 0x08800100f0e17fae */ /* 0x0003e8000b901c44 */
        /* <DEDUP_REMOVED lines=9> */
[----:B------:R-:W0:Y:S03]  /*25c0*/  LDGDEPBAR ;  /* 0x00000000000079af */ /* 0x000e260000000000 */
[----:B------:R-:W-:Y:S08]  /*25d0*/  HMMA.16816.F32.BF16 R92, R32, R42, R92 ;  /* 0x0000002a205c723c */ /* 0x000ff0000004185c */
[C---:B------:R-:W-:Y:S08]  /*25e0*/  HMMA.16816.F32.BF16 R204, R52.reuse, R206, R28 ;  /* 0x000000ce34cc723c */ /* 0x040ff0000004181c */
[----:B------:R-:W-:Y:S01]  /*25f0*/  HMMA.16816.F32.BF16 R200, R52, R202, R24 ;  /* 0x000000ca34c8723c */ /* 0x000fe20000041818 */
[----:B------:R-:W-:-:S04]  /*2600*/  DEPBAR.LE SB0, 0x2 ;  /* 0x000080800000791a */ /* 0x000fc80000000000 */
[----:B------:R-:W-:Y:S03]  /*2610*/  BAR.SYNC.DEFER_BLOCKING 0x0 ;  /* 0x0000000000007b1d */ /* 0x000fe60000010000 */
[C---:B------:R-:W-:Y:S08]  /*2620*/  HMMA.16816.F32.BF16 R20, R52.reuse, R22, R16 ;  /* 0x000000163414723c */ /* 0x040ff00000041810 */
[----:B------:R-:W-:Y:S08]  /*2630*/  HMMA.16816.F32.BF16 R184, R52, R186, R12 ;  /* 0x000000ba34b8723c */ /* 0x000ff0000004180c */
[C---:B------:R-:W-:Y:S01]  /*2640*/  HMMA.16816.F32.BF16 R108, R36.reuse, R182, R108 ;  /* 0x000000b6246c723c */ /* 0x040fe2000004186c */
[----:B------:R-:W-:Y:S07]  /*2650*/  LDSM.16.M88.4 R28, [R233+0xc000] ;  /* 0x00c00000e91c783b */ /* 0x000fee0000000200 */
[C---:B------:R-:W-:Y:S01]  /*2660*/  HMMA.16816.F32.BF16 R176, R36.reuse, R62, R176 ;  /* 0x0000003e24b0723c */ /* 0x040fe200000418b0 */
[----:B------:R-:W-:Y:S04]  /*2670*/  LDSM.16.M88.4 R24, [R229+0xc800] ;  /* 0x00c80000e518783b */ /* 0x000fe80000000200 */
[----:B------:R-:W-:Y:S03]  /*2680*/  LDSM.16.M88.4 R188, [R232+0xc000] ;  /* 0x00c00000e8bc783b */ /* 0x000fe60000000200 */
[C---:B------:R-:W-:Y:S01]  /*2690*/  HMMA.16816.F32.BF16 R172, R36.reuse, R66, R172 ;  /* 0x0000004224ac723c */ /* 0x040fe200000418ac */
[----:B------:R-:W-:Y:S04]  /*26a0*/  LDSM.16.M88.4 R12, [R229+0xd800] ;  /* 0x00d80000e50c783b */ /* 0x000fe80000000200 */
[----:B------:R-:W-:Y:S03]  /*26b0*/  LDSM.16.M88.4 R144, [R231+0xc000] ;  /* 0x00c00000e790783b */ /* 0x000fe60000000200 */
[-C--:B------:R-:W-:Y:S01]  /*26c0*/  HMMA.16816.F32.BF16 R168, R36, R42.reuse, R168 ;  /* 0x0000002a24a8723c */ /* 0x080fe200000418a8 */
[----:B------:R-:W-:Y:S04]  /*26d0*/  LDSM.16.M88.4 R112, [R229+0xe800] ;  /* 0x00e80000e570783b */ /* 0x000fe80000000200 */
[----:B------:R-:W-:Y:S03]  /*26e0*/  LDSM.16.M88.4 R84, [R230+0xc000] ;  /* 0x00c00000e654783b */ /* 0x000fe60000000200 */
[C---:B------:R-:W-:Y:S01]  /*26f0*/  HMMA.16816.F32.BF16 R40, R52.reuse, R42, R48 ;  /* 0x0000002a3428723c */ /* 0x040fe20000041830 */
[----:B------:R-:W-:Y:S04]  /*2700*/  LDSM.16.M88.4 R44, [R229+0xf800] ;  /* 0x00f80000e52c783b */ /* 0x000fe80000000200 */
[----:B------:R-:W1:Y:S03]  /*2710*/  LDSM.16.M88.4 R32, [R228+0x4000] ;  /* 0x00400000e420783b */ /* 0x000e660000000200 */
[C---:B------:R-:W-:Y:S01]  /*2720*/  HMMA.16816.F32.BF16 R180, R52.reuse, R182, R96 ;  /* 0x000000b634b4723c */ /* 0x040fe20000041860 */
[----:B------:R-:W2:Y:S04]  /*2730*/  LDSM.16.M88.4 R16, [R2+0x4000] ;  /* 0x004000000210783b */ /* 0x000ea80000000200 */
[----:B------:R-:W2:Y:S03]  /*2740*/  LDSM.16.M88.4 R36, [R234+0x4000] ;  /* 0x00400000ea24783b */ /* 0x000ea60000000200 */
[C---:B------:R-:W-:Y:S01]  /*2750*/  HMMA.16816.F32.BF16 R60, R52.reuse, R62, R88 ;  /* 0x0000003e343c723c */ /* 0x040fe20000041858 */
[----:B------:R-:W2:Y:S04]  /*2760*/  LDSM.16.M88.4 R48, [R10+0x4000] ;  /* 0x004000000a30783b */ /* 0x000ea80000000200 */
[----:B------:R-:W-:Y:S03]  /*2770*/  LDSM.16.M88.4 R96, [R3+0xc000] ;  /* 0x00c000000360783b */ /* 0x000fe60000000200 */
[----:B------:R-:W-:Y:S01]  /*2780*/  HMMA.16816.F32.BF16 R56, R52, R66, R56 ;  /* 0x000000423438723c */ /* 0x000fe20000041838 */
[----:B------:R-:W-:Y:S04]  /*2790*/  LDSM.16.M88.4 R88, [R8+0xe800] ;  /* 0x00e800000858783b */ /* 0x000fe80000000200 */
[----:B------:R-:W-:Y:S03]  /*27a0*/  LDSM.16.M88.4 R52, [R8+0xf800] ;  /* 0x00f800000834783b */ /* 0x000fe60000000200 */
[C---:B-1----:R-:W-:Y:S08]  /*27b0*/  HMMA.16816.F32.BF16 R128, R32.reuse, R28, R128 ;  /* 0x0000001c2080723c */ /* 0x042ff00000041880 */
[C---:B------:R-:W-:Y:S08]  /*27c0*/  HMMA.16816.F32.BF16 R124, R32.reuse, R24, R124 ;  /* 0x00000018207c723c */ /* 0x040ff0000004187c */
[C---:B------:R-:W-:Y:S08]  /*27d0*/  HMMA.16816.F32.BF16 R120, R32.reuse, R188, R120 ;  /* 0x000000bc2078723c */ /* 0x040ff00000041878 */
[C---:B------:R-:W-:Y:S08]  /*27e0*/  HMMA.16816.F32.BF16 R116, R32.reuse, R12, R116 ;  /* 0x0000000c2074723c */ /* 0x040ff00000041874 */
[C---:B------:R-:W-:Y:S08]  /*27f0*/  HMMA.16816.F32.BF16 R108, R32.reuse, R144, R108 ;  /* 0x00000090206c723c */ /* 0x040ff0000004186c */
[C---:B------:R-:W-:Y:S08]  /*2800*/  HMMA.16816.F32.BF16 R176, R32.reuse, R112, R176 ;  /* 0x0000007020b0723c */ /* 0x040ff000000418b0 */
[C---:B------:R-:W-:Y:S08]  /*2810*/  HMMA.16816.F32.BF16 R172, R32.reuse, R84, R172 ;  /* 0x0000005420ac723c */ /* 0x040ff000000418ac */
[----:B------:R-:W-:Y:S01]  /*2820*/  HMMA.16816.F32.BF16 R168, R32, R44, R168 ;  /* 0x0000002c20a8723c */ /* 0x000fe200000418a8 */
[----:B------:R-:W1:Y:S07]  /*2830*/  LDSM.16.M88.4 R32, [R220+0x4000] ;  /* 0x00400000dc20783b */ /* 0x000e6e0000000200 */
[C---:B--2---:R-:W-:Y:S08]  /*2840*/  HMMA.16816.F32.BF16 R164, R16.reuse, R28, R164 ;  /* 0x0000001c10a4723c */ /* 0x044ff000000418a4 */
[C---:B------:R-:W-:Y:S08]  /*2850*/  HMMA.16816.F32.BF16 R104, R16.reuse, R24, R104 ;  /* 0x000000181068723c */ /* 0x040ff00000041868 */
[C---:B------:R-:W-:Y:S08]  /*2860*/  HMMA.16816.F32.BF16 R100, R16.reuse, R188, R100 ;  /* 0x000000bc1064723c */ /* 0x040ff00000041864 */
[C---:B------:R-:W-:Y:S08]  /*2870*/  HMMA.16816.F32.BF16 R216, R16.reuse, R12, R216 ;  /* 0x0000000c10d8723c */ /* 0x040ff000000418d8 */
[C---:B------:R-:W-:Y:S08]  /*2880*/  HMMA.16816.F32.BF16 R212, R16.reuse, R144, R212 ;  /* 0x0000009010d4723c */ /* 0x040ff000000418d4 */
[C---:B------:R-:W-:Y:S08]  /*2890*/  HMMA.16816.F32.BF16 R80, R16.reuse, R112, R80 ;  /* 0x000000701050723c */ /* 0x040ff00000041850 */
[C---:B------:R-:W-:Y:S08]  /*28a0*/  HMMA.16816.F32.BF16 R152, R16.reuse, R84, R152 ;  /* 0x000000541098723c */ /* 0x040ff00000041898 */
[----:B------:R-:W-:Y:S01]  /*28b0*/  HMMA.16816.F32.BF16 R92, R16, R44, R92 ;  /* 0x0000002c105c723c */ /* 0x000fe2000004185c */
[----:B------:R-:W2:Y:S07]  /*28c0*/  LDSM.16.M88.4 R16, [R5+0x4000] ;  /* 0x004000000510783b */ /* 0x000eae0000000200 */
[C---:B------:R-:W-:Y:S08]  /*28d0*/  HMMA.16816.F32.BF16 R68, R36.reuse, R28, R68 ;  /* 0x0000001c2444723c */ /* 0x040ff00000041844 */
        /* <DEDUP_REMOVED lines=8> */
[C---:B------:R-:W-:Y:S08]  /*2960*/  HMMA.16816.F32.BF16 R204, R48.reuse, R28, R204 ;  /* 0x0000001c30cc723c */ /* 0x040ff000000418cc */
[C---:B------:R-:W-:Y:S07]  /*2970*/  HMMA.16816.F32.BF16 R200, R48.reuse, R24, R200 ;  /* 0x0000001830c8723c */ /* 0x040fee00000418c8 */
[----:B------:R-:W-:Y:S01]  /*2980*/  MOV R24, R194 ;  /* 0x000000c200187202 */ /* 0x000fe20000000f00 */
[----:B------:R-:W-:Y:S01]  /*2990*/  HMMA.16816.F32.BF16 R20, R48, R188, R20 ;  /* 0x000000bc3014723c */ /* 0x000fe20000041814 */
[----:B------:R-:W-:-:S06]  /*29a0*/  IMAD.MOV.U32 R25, RZ, RZ, R195 ;  /* 0x000000ffff197224 */ /* 0x000fcc00078e00c3 */
[----:B------:R-:W-:Y:S01]  /*29b0*/  IMAD.MOV.U32 R188, RZ, RZ, R64 ;  /* 0x000000ffffbc7224 */ /* 0x000fe200078e0040 */
[C---:B------:R-:W-:Y:S01]  /*29c0*/  HMMA.16816.F32.BF16 R184, R48.reuse, R12, R184 ;  /* 0x0000000c30b8723c */ /* 0x040fe200000418b8 */
[----:B------:R-:W-:Y:S02]  /*29d0*/  IMAD.MOV.U32 R189, RZ, RZ, R65 ;  /* 0x000000ffffbd7224 */ /* 0x000fe400078e0041 */
[----:B------:R-:W-:Y:S04]  /*29e0*/  LDSM.16.M88.4 R64, [R11+0xc000] ;  /* 0x00c000000b40783b */ /* 0x000fe80000000200 */
[----:B------:R-:W-:Y:S01]  /*29f0*/  IMAD.MOV.U32 R12, RZ, RZ, R156 ;  /* 0x000000ffff0c7224 */ /* 0x000fe200078e009c */
[----:B------:R-:W-:Y:S01]  /*2a00*/  HMMA.16816.F32.BF16 R180, R48, R144, R180 ;  /* 0x0000009030b4723c */ /* 0x000fe200000418b4 */
[----:B------:R-:W-:-:S06]  /*2a10*/  IMAD.MOV.U32 R13, RZ, RZ, R157 ;  /* 0x000000ffff0d7224 */ /* 0x000fcc00078e009d */
[----:B------:R-:W-:Y:S01]  /*2a20*/  IMAD.MOV.U32 R144, RZ, RZ, R198 ;  /* 0x000000ffff907224 */ /* 0x000fe200078e00c6 */
[----:B------:R-:W-:Y:S01]  /*2a30*/  HMMA.16816.F32.BF16 R60, R48, R112, R60 ;  /* 0x00000070303c723c */ /* 0x000fe2000004183c */
[----:B------:R-:W-:-:S06]  /*2a40*/  MOV R145, R199 ;  /* 0x000000c700917202 */ /* 0x000fcc0000000f00 */
[----:B------:R-:W-:Y:S01]  /*2a50*/  IMAD.MOV.U32 R112, RZ, RZ, R158 ;  /* 0x000000ffff707224 */ /* 0x000fe200078e009e */
[C---:B------:R-:W-:Y:S01]  /*2a60*/  HMMA.16816.F32.BF16 R56, R48.reuse, R84, R56 ;  /* 0x000000543038723c */ /* 0x040fe20000041838 */
[----:B------:R-:W-:Y:S02]  /*2a70*/  IMAD.MOV.U32 R113, RZ, RZ, R159 ;  /* 0x000000ffff717224 */ /* 0x000fe400078e009f */
[----:B------:R-:W-:Y:S04]  /*2a80*/  LDSM.16.M88.4 R156, [R8+0xd800] ;  /* 0x00d80000089c783b */ /* 0x000fe80000000200 */
[----:B------:R-:W-:Y:S01]  /*2a90*/  IMAD.MOV.U32 R84, RZ, RZ, R192 ;  /* 0x000000ffff547224 */ /* 0x000fe200078e00c0 */
[----:B------:R-:W-:Y:S01]  /*2aa0*/  HMMA.16816.F32.BF16 R40, R48, R44, R40 ;  /* 0x0000002c3028723c */ /* 0x000fe20000041828 */
[----:B------:R-:W2:Y:S01]  /*2ab0*/  LDSM.16.M88.4 R48, [R9+0x4000] ;  /* 0x004000000930783b */ /* 0x000ea20000000200 */
[----:B------:R-:W-:-:S03]  /*2ac0*/  IMAD.MOV.U32 R85, RZ, RZ, R193 ;  /* 0x000000ffff557224 */ /* 0x000fc600078e00c1 */
[----:B---3--:R-:W-:Y:S02]  /*2ad0*/  LDSM.16.M88.4 R192, [R8+0xc800] ;  /* 0x00c8000008c0783b */ /* 0x008fe40000000200 */
[----:B------:R-:W-:Y:S01]  /*2ae0*/  IMAD.MOV.U32 R44, RZ, RZ, R196 ;  /* 0x000000ffff2c7224 */ /* 0x000fe200078e00c4 */
[C---:B-1----:R-:W-:Y:S01]  /*2af0*/  HMMA.16816.F32.BF16 R128, R32.reuse, R30, R128 ;  /* 0x0000001e2080723c */ /* 0x042fe20000041880 */
[----:B------:R-:W-:Y:S02]  /*2b00*/  IMAD.MOV.U32 R45, RZ, RZ, R197 ;  /* 0x000000ffff2d7224 */ /* 0x000fe400078e00c5 */
[----:B----4-:R-:W-:Y:S05]  /*2b10*/  LDSM.16.M88.4 R196, [R8+0xc000] ;  /* 0x00c0000008c4783b */ /* 0x010fea0000000200 */
        /* <DEDUP_REMOVED lines=25> */
[----:B------:R-:W3:Y:S07]  /*2cb0*/  LDSM.16.M88.4 R36, [R222+0x4000] ;  /* 0x00400000de24783b */ /* 0x000eee0000000200 */
[C---:B------:R-:W-:Y:S07]  /*2cc0*/  HMMA.16816.F32.BF16 R28, R48.reuse, R30, R204 ;  /* 0x0000001e301c723c */ /* 0x040fee00000418cc */
[----:B------:R-:W-:Y:S01]  /*2cd0*/  IMAD.MOV.U32 R204, RZ, RZ, R24 ;  /* 0x000000ffffcc7224 */ /* 0x000fe200078e0018 */
[----:B------:R-:W-:Y:S01]  /*2ce0*/  MOV R205, R25 ;  /* 0x0000001900cd7202 */ /* 0x000fe20000000f00 */
[----:B------:R-:W-:Y:S01]  /*2cf0*/  IMAD.MOV.U32 R206, RZ, RZ, R44 ;  /* 0x000000ffffce7224 */ /* 0x000fe200078e002c */
[----:B------:R-:W-:Y:S01]  /*2d00*/  HMMA.16816.F32.BF16 R24, R48, R26, R200 ;  /* 0x0000001a3018723c */ /* 0x000fe200000418c8 */
[----:B------:R-:W-:-:S06]  /*2d10*/  IMAD.MOV.U32 R207, RZ, RZ, R45 ;  /* 0x000000ffffcf7224 */ /* 0x000fcc00078e002d */
[----:B------:R-:W-:Y:S01]  /*2d20*/  IMAD.MOV.U32 R202, RZ, RZ, R84 ;  /* 0x000000ffffca7224 */ /* 0x000fe200078e0054 */
[----:B------:R-:W-:Y:S01]  /*2d30*/  HMMA.16816.F32.BF16 R20, R48, R190, R20 ;  /* 0x000000be3014723c */ /* 0x000fe20000041814 */
[----:B------:R-:W-:Y:S02]  /*2d40*/  IMAD.MOV.U32 R203, RZ, RZ, R85 ;  /* 0x000000ffffcb7224 */ /* 0x000fe400078e0055 */
[----:B------:R-:W-:Y:S02]  /*2d50*/  IMAD.MOV.U32 R200, RZ, RZ, R12 ;  /* 0x000000ffffc87224 */ /* 0x000fe400078e000c */
[----:B------:R-:W-:-:S03]  /*2d60*/  IMAD.MOV.U32 R201, RZ, RZ, R13 ;  /* 0x000000ffffc97224 */ /* 0x000fc600078e000d */
[C---:B------:R-:W-:Y:S07]  /*2d70*/  HMMA.16816.F32.BF16 R12, R48.reuse, R14, R184 ;  /* 0x0000000e300c723c */ /* 0x040fee00000418b8 */
[----:B------:R-:W-:Y:S01]  /*2d80*/  IMAD.MOV.U32 R186, RZ, RZ, R112 ;  /* 0x000000ffffba7224 */ /* 0x000fe200078e0070 */
[----:B------:R-:W-:Y:S01]  /*2d90*/  HMMA.16816.F32.BF16 R180, R48, R146, R180 ;  /* 0x0000009230b4723c */ /* 0x000fe200000418b4 */
[----:B------:R-:W-:Y:S01]  /*2da0*/  IMAD.MOV.U32 R187, RZ, RZ, R113 ;  /* 0x000000ffffbb7224 */ /* 0x000fe200078e0071 */
[----:B------:R-:W-:Y:S01]  /*2db0*/  MOV R184, R144 ;  /* 0x0000009000b87202 */ /* 0x000fe20000000f00 */
[----:B------:R-:W-:-:S05]  /*2dc0*/  IMAD.MOV.U32 R185, RZ, RZ, R145 ;  /* 0x000000ffffb97224 */ /* 0x000fca00078e0091 */
[C---:B------:R-:W-:Y:S08]  /*2dd0*/  HMMA.16816.F32.BF16 R60, R48.reuse, R114, R60 ;  /* 0x00000072303c723c */ /* 0x040ff0000004183c */
[C---:B------:R-:W-:Y:S08]  /*2de0*/  HMMA.16816.F32.BF16 R84, R48.reuse, R86, R56 ;  /* 0x000000563054723c */ /* 0x040ff00000041838 */
[----:B------:R-:W-:Y:S01]  /*2df0*/  HMMA.16816.F32.BF16 R44, R48, R46, R40 ;  /* 0x0000002e302c723c */ /* 0x000fe20000041828 */
[----:B------:R-:W4:Y:S04]  /*2e00*/  LDSM.16.M88.4 R48, [R7+0x4000] ;  /* 0x004000000730783b */ /* 0x000f280000000200 */
[----:B------:R-:W-:Y:S03]  /*2e10*/  LDSM.16.M88.4 R40, [R6+0x4000] ;  /* 0x004000000628783b */ /* 0x000fe60000000200 */
[C---:B-1----:R-:W-:Y:S08]  /*2e20*/  HMMA.16816.F32.BF16 R128, R32.reuse, R196, R128 ;  /* 0x000000c42080723c */ /* 0x042ff00000041880 */
[C---:B------:R-:W-:Y:S08]  /*2e30*/  HMMA.16816.F32.BF16 R124, R32.reuse, R192, R124 ;  /* 0x000000c0207c723c */ /* 0x040ff0000004187c */
[C---:B--2---:R-:W-:Y:S08]  /*2e40*/  HMMA.16816.F32.BF16 R120, R32.reuse, R16, R120 ;  /* 0x000000102078723c */ /* 0x044ff00000041878 */
[C---:B------:R-:W-:Y:S08]  /*2e50*/  HMMA.16816.F32.BF16 R116, R32.reuse, R156, R116 ;  /* 0x0000009c2074723c */ /* 0x040ff00000041874 */
[C---:B------:R-:W-:Y:S08]  /*2e60*/  HMMA.16816.F32.BF16 R108, R32.reuse, R96, R108 ;  /* 0x00000060206c723c */ /* 0x040ff0000004186c */
[C---:B------:R-:W-:Y:S08]  /*2e70*/  HMMA.16816.F32.BF16 R176, R32.reuse, R88, R176 ;  /* 0x0000005820b0723c */ /* 0x040ff000000418b0 */
[C---:B------:R-:W-:Y:S08]  /*2e80*/  HMMA.16816.F32.BF16 R172, R32.reuse, R64, R172 ;  /* 0x0000004020ac723c */ /* 0x040ff000000418ac */
[----:B------:R-:W-:Y:S01]  /*2e90*/  HMMA.16816.F32.BF16 R168, R32, R52, R168 ;  /* 0x0000003420a8723c */ /* 0x000fe200000418a8 */
[----:B------:R-:W1:Y:S07]  /*2ea0*/  LDSM.16.M88.4 R32, [R221+0x4000] ;  /* 0x00400000dd20783b */ /* 0x000e6e0000000200 */
[C---:B---3--:R-:W-:Y:S08]  /*2eb0*/  HMMA.16816.F32.BF16 R68, R36.reuse, R196, R68 ;  /* 0x000000c42444723c */ /* 0x048ff00000041844 */
        /* <DEDUP_REMOVED lines=8> */
[C---:B----4-:R-:W-:Y:S08]  /*2f40*/  HMMA.16816.F32.BF16 R164, R48.reuse, R196, R164 ;  /* 0x000000c430a4723c */ /* 0x050ff000000418a4 */
[C---:B------:R-:W-:Y:S08]  /*2f50*/  HMMA.16816.F32.BF16 R104, R48.reuse, R192, R104 ;  /* 0x000000c03068723c */ /* 0x040ff00000041868 */
[C---:B------:R-:W-:Y:S08]  /*2f60*/  HMMA.16816.F32.BF16 R100, R48.reuse, R16, R100 ;  /* 0x000000103064723c */ /* 0x040ff00000041864 */
[C---:B------:R-:W-:Y:S08]  /*2f70*/  HMMA.16816.F32.BF16 R216, R48.reuse, R156, R216 ;  /* 0x0000009c30d8723c */ /* 0x040ff000000418d8 */
[C---:B------:R-:W-:Y:S08]  /*2f80*/  HMMA.16816.F32.BF16 R212, R48.reuse, R96, R212 ;  /* 0x0000006030d4723c */ /* 0x040ff000000418d4 */
[C---:B------:R-:W-:Y:S08]  /*2f90*/  HMMA.16816.F32.BF16 R80, R48.reuse, R88, R80 ;  /* 0x000000583050723c */ /* 0x040ff00000041850 */
[C---:B------:R-:W-:Y:S08]  /*2fa0*/  HMMA.16816.F32.BF16 R152, R48.reuse, R64, R152 ;  /* 0x000000403098723c */ /* 0x040ff00000041898 */
[----:B------:R-:W-:Y:S01]  /*2fb0*/  HMMA.16816.F32.BF16 R92, R48, R52, R92 ;  /* 0x00000034305c723c */ /* 0x000fe2000004185c */
[----:B------:R-:W-:Y:S07]  /*2fc0*/  LDSM.16.M88.4 R48, [R236+0x4000] ;  /* 0x00400000ec30783b */ /* 0x000fee0000000200 */
        /* <DEDUP_REMOVED lines=8> */
[----:B------:R-:W1:Y:S04]  /*3050*/  LDSM.16.M88.4 R32, [R237+0x4000] ;  /* 0x00400000ed20783b */ /* 0x000e680000000200 */
[----:B------:R-:W-:Y:S03]  /*3060*/  BAR.SYNC.DEFER_BLOCKING 0x0 ;  /* 0x0000000000007b1d */ /* 0x000fe60000010000 */
[C---:B------:R-:W-:Y:S07]  /*3070*/  HMMA.16816.F32.BF16 R60, R40.reuse, R88, R60 ;  /* 0x00000058283c723c */ /* 0x040fee000004183c */
[----:B------:R-:W-:Y:S01]  /*3080*/  IMAD.MOV.U32 R88, RZ, RZ, R188 ;  /* 0x000000ffff587224 */ /* 0x000fe200078e00bc */
[----:B------:R-:W-:Y:S01]  /*3090*/  HMMA.16816.F32.BF16 R28, R40, R196, R28 ;  /* 0x000000c4281c723c */ /* 0x000fe2000004181c */
[----:B------:R-:W-:-:S07]  /*30a0*/  IMAD.MOV.U32 R89, RZ, RZ, R189 ;  /* 0x000000ffff597224 */ /* 0x000fce00078e00bd */
[C---:B------:R-:W-:Y:S01]  /*30b0*/  HMMA.16816.F32.BF16 R24, R40.reuse, R192, R24 ;  /* 0x000000c02818723c */ /* 0x040fe20000041818 */
[----:B------:R-:W-:Y:S01]  /*30c0*/  @!PT LDS RZ, [RZ] ;  /* 0x00000000fffff984 */ /* 0x000fe20000000800 */
[----:B------:R-:W-:Y:S01]  /*30d0*/  @!PT LDS RZ, [RZ] ;  /* 0x00000000fffff984 */ /* 0x000fe20000000800 */
[----:B------:R-:W-:Y:S01]  /*30e0*/  @!PT LDS RZ, [RZ] ;  /* 0x00000000fffff984 */ /* 0x000fe20000000800 */
[----:B------:R3:W-:Y:S07]  /*30f0*/  LDGSTS.E.BYPASS.128 [R225+0x4000], [R186.64+0x180] ;  /* 0x04000180bae17fae */ /* 0x0007ee000b901c44 */
[C---:B------:R-:W-:Y:S01]  /*3100*/  HMMA.16816.F32.BF16 R20, R40.reuse, R16, R20 ;  /* 0x000000102814723c */ /* 0x040fe20000041814 */
[----:B------:R4:W-:Y:S04]  /*3110*/  LDGSTS.E.BYPASS.128 [R225+0x4800], [R202.64+0x180] ;  /* 0x04800180cae17fae */ /* 0x0009e8000b901c44 */
        /* <DEDUP_REMOVED lines=9> */
[----:B------:R-:W0:Y:S03]  /*31b0*/  LDGDEPBAR ;  /* 0x00000000000079af */ /* 0x000e260000000000 */
[C---:B------:R-:W-:Y:S01]  /*31c0*/  HMMA.16816.F32.BF16 R120, R36.reuse, R18, R120 ;  /* 0x000000122478723c */ /* 0x040fe20000041878 */
[----:B------:R1:W-:Y:S04]  /*31d0*/  LDGSTS.E.BYPASS.128 [R225+0xc000], [R238.64+0x180] ;  /* 0x0c000180eee17fae */ /* 0x0003e8000b901c44 */
[----:B------:R2:W-:Y:S03]  /*31e0*/  LDGSTS.E.BYPASS.128 [R225+0xc800], [R240.64+0x180] ;  /* 0x0c800180f0e17fae */ /* 0x0005e6000b901c44 */
[----:B------:R-:W-:Y:S01]  /*31f0*/  HMMA.16816.F32.BF16 R116, R36, R158, R116 ;  /* 0x0000009e2474723c */ /* 0x000fe20000041874 */
[----:B------:R2:W-:Y:S04]  /*3200*/  LDGSTS.E.BYPASS.128 [R225+0xd000], [R242.64+0x180] ;  /* 0x0d000180f2e17fae */ /* 0x0005e8000b901c44 */
[----:B------:R2:W-:Y:S03]  /*3210*/  LDGSTS.E.BYPASS.128 [R225+0xd800], [R244.64+0x180] ;  /* 0x0d800180f4e17fae */ /* 0x0005e6000b901c44 */
[C---:B-1----:R-:W-:Y:S01]  /*3220*/  HMMA.16816.F32.BF16 R164, R32.reuse, R198, R164 ;  /* 0x000000c620a4723c */ /* 0x042fe200000418a4 */
[----:B------:R1:W-:Y:S04]  /*3230*/  LDGSTS.E.BYPASS.128 [R225+0xe000], [R246.64+0x180] ;  /* 0x0e000180f6e17fae */ /* 0x0003e8000b901c44 */
[----:B------:R1:W-:Y:S03]  /*3240*/  LDGSTS.E.BYPASS.128 [R225+0xe800], [R248.64+0x180] ;  /* 0x0e800180f8e17fae */ /* 0x0003e6000b901c44 */
[C---:B------:R-:W-:Y:S01]  /*3250*/  HMMA.16816.F32.BF16 R104, R32.reuse, R194, R104 ;  /* 0x000000c22068723c */ /* 0x040fe20000041868 */
[----:B------:R1:W-:Y:S04]  /*3260*/  LDGSTS.E.BYPASS.128 [R225+0xf000], [R250.64+0x180] ;  /* 0x0f000180fae17fae */ /* 0x0003e8000b901c44 */
[----:B------:R1:W-:Y:S03]  /*3270*/  LDGSTS.E.BYPASS.128 [R225+0xf800], [R204.64+0x180] ;  /* 0x0f800180cce17fae */ /* 0x0003e6000b901c44 */
[C---:B------:R-:W-:Y:S01]  /*3280*/  HMMA.16816.F32.BF16 R100, R32.reuse, R18, R100 ;  /* 0x000000122064723c */ /* 0x040fe20000041864 */
[----:B------:R-:W0:Y:S07]  /*3290*/  LDGDEPBAR ;  /* 0x00000000000079af */ /* 0x000e2e0000000000 */
[----:B------:R-:W-:Y:S08]  /*32a0*/  HMMA.16816.F32.BF16 R216, R32, R158, R216 ;  /* 0x0000009e20d8723c */ /* 0x000ff000000418d8 */
[C---:B------:R-:W-:Y:S08]  /*32b0*/  HMMA.16816.F32.BF16 R180, R40.reuse, R96, R180 ;  /* 0x0000006028b4723c */ /* 0x040ff000000418b4 */
[----:B------:R-:W-:Y:S01]  /*32c0*/  HMMA.16816.F32.BF16 R84, R40, R64, R84 ;  /* 0x000000402854723c */ /* 0x000fe20000041854 */
[----:B------:R-:W-:-:S04]  /*32d0*/  DEPBAR.LE SB0, 0x2 ;  /* 0x000080800000791a */ /* 0x000fc80000000000 */
[----:B------:R-:W-:Y:S03]  /*32e0*/  BAR.SYNC.DEFER_BLOCKING 0x0 ;  /* 0x0000000000007b1d */ /* 0x000fe60000010000 */
[----:B------:R-:W-:Y:S08]  /*32f0*/  HMMA.16816.F32.BF16 R44, R40, R52, R44 ;  /* 0x00000034282c723c */ /* 0x000ff0000004182c */
[C---:B------:R-:W-:Y:S08]  /*3300*/  HMMA.16816.F32.BF16 R212, R32.reuse, R98, R212 ;  /* 0x0000006220d4723c */ /* 0x040ff000000418d4 */
[C---:B------:R-:W-:Y:S01]  /*3310*/  HMMA.16816.F32.BF16 R80, R32.reuse, R90, R80 ;  /* 0x0000005a2050723c */ /* 0x040fe20000041850 */
[----:B------:R-:W-:Y:S07]  /*3320*/  LDSM.16.M88.4 R188, [R232+0x8000] ;  /* 0x00800000e8bc783b */ /* 0x000fee0000000200 */
[C---:B------:R-:W-:Y:S01]  /*3330*/  HMMA.16816.F32.BF16 R152, R32.reuse, R66, R152 ;  /* 0x000000422098723c */ /* 0x040fe20000041898 */
[----:B------:R-:W-:Y:S04]  /*3340*/  LDSM.16.M88.4 R144, [R231+0x8000] ;  /* 0x00800000e790783b */ /* 0x000fe80000000200 */
[----:B------:R-:W-:Y:S03]  /*3350*/  LDSM.16.M88.4 R112, [R229+0xa800] ;  /* 0x00a80000e570783b */ /* 0x000fe60000000200 */
[----:B------:R-:W-:Y:S01]  /*3360*/  HMMA.16816.F32.BF16 R92, R32, R54, R92 ;  /* 0x00000036205c723c */ /* 0x000fe2000004185c */
[----:B------:R-:W-:Y:S04]  /*3370*/  LDSM.16.M88.4 R56, [R230+0x8000] ;  /* 0x00800000e638783b */ /* 0x000fe80000000200 */
[----:B------:R-:W-:Y:S03]  /*3380*/  LDSM.16.M88.4 R40, [R229+0xb800] ;  /* 0x00b80000e528783b */ /* 0x000fe60000000200 */
[C---:B------:R-:W-:Y:S01]  /*3390*/  HMMA.16816.F32.BF16 R196, R48.reuse, R198, R28 ;  /* 0x000000c630c4723c */ /* 0x040fe2000004181c */
[----:B------:R-:W-:Y:S04]  /*33a0*/  LDSM.16.M88.4 R28, [R233+0x8000] ;  /* 0x00800000e91c783b */ /* 0x000fe80000000200 */
[----:B------:R-:W1:Y:S03]  /*33b0*/  LDSM.16.M88.4 R32, [R228] ;  /* 0x00000000e420783b */ /* 0x000e660000000200 */
[C---:B------:R-:W-:Y:S01]  /*33c0*/  HMMA.16816.F32.BF16 R192, R48.reuse, R194, R24 ;  /* 0x000000c230c0723c */ /* 0x040fe20000041818 */
[----:B------:R-:W1:Y:S07]  /*33d0*/  LDSM.16.M88.4 R24, [R229+0x8800] ;  /* 0x00880000e518783b */ /* 0x000e6e0000000200 */
[C---:B------:R-:W-:Y:S01]  /*33e0*/  HMMA.16816.F32.BF16 R16, R48.reuse, R18, R20 ;  /* 0x000000123010723c */ /* 0x040fe20000041814 */
[----:B------:R-:W-:Y:S07]  /*33f0*/  LDSM.16.M88.4 R20, [R2] ;  /* 0x000000000214783b */ /* 0x000fee0000000200 */
[----:B------:R-:W-:Y:S01]  /*3400*/  HMMA.16816.F32.BF16 R156, R48, R158, R12 ;  /* 0x0000009e309c723c */ /* 0x000fe2000004180c */
[----:B------:R-:W1:Y:S07]  /*3410*/  LDSM.16.M88.4 R12, [R229+0x9800] ;  /* 0x00980000e50c783b */ /* 0x000e6e0000000200 */
[C---:B------:R-:W-:Y:S08]  /*3420*/  HMMA.16816.F32.BF16 R108, R36.reuse, R98, R108 ;  /* 0x00000062246c723c */ /* 0x040ff0000004186c */
[C---:B------:R-:W-:Y:S08]  /*3430*/  HMMA.16816.F32.BF16 R176, R36.reuse, R90, R176 ;  /* 0x0000005a24b0723c */ /* 0x040ff000000418b0 */
[C---:B------:R-:W-:Y:S08]  /*3440*/  HMMA.16816.F32.BF16 R172, R36.reuse, R66, R172 ;  /* 0x0000004224ac723c */ /* 0x040ff000000418ac */
[----:B------:R-:W-:Y:S01]  /*3450*/  HMMA.16816.F32.BF16 R168, R36, R54, R168 ;  /* 0x0000003624a8723c */ /* 0x000fe200000418a8 */
[----:B------:R-:W2:Y:S07]  /*3460*/  LDSM.16.M88.4 R36, [R234] ;  /* 0x00000000ea24783b */ /* 0x000eae0000000200 */
[C---:B------:R-:W-:Y:S01]  /*3470*/  HMMA.16816.F32.BF16 R96, R48.reuse, R98, R180 ;  /* 0x000000623060723c */ /* 0x040fe200000418b4 */
[----:B------:R-:W-:Y:S07]  /*3480*/  LDSM.16.M88.4 R180, [R3+0x8000] ;  /* 0x0080000003b4783b */ /* 0x000fee0000000200 */
[C---:B------:R-:W-:Y:S08]  /*3490*/  HMMA.16816.F32.BF16 R60, R48.reuse, R90, R60 ;  /* 0x0000005a303c723c */ /* 0x040ff0000004183c */
[C---:B------:R-:W-:Y:S01]  /*34a0*/  HMMA.16816.F32.BF16 R64, R48.reuse, R66, R84 ;  /* 0x000000423040723c */ /* 0x040fe20000041854 */
[----:B------:R-:W-:Y:S07]  /*34b0*/  LDSM.16.M88.4 R84, [R11+0x8000] ;  /* 0x008000000b54783b */ /* 0x000fee0000000200 */
[----:B------:R-:W-:Y:S01]  /*34c0*/  HMMA.16816.F32.BF16 R44, R48, R54, R44 ;  /* 0x00000036302c723c */ /* 0x000fe2000004182c */
[----:B------:R-:W2:Y:S04]  /*34d0*/  LDSM.16.M88.4 R48, [R10] ;  /* 0x000000000a30783b */ /* 0x000ea80000000200 */
        /* <DEDUP_REMOVED lines=9> */
[----:B------:R-:W1:Y:S07]  /*3570*/  LDSM.16.M88.4 R32, [R220] ;  /* 0x00000000dc20783b */ /* 0x000e6e0000000200 */
        /* <DEDUP_REMOVED lines=17> */
[----:B------:R-:W2:Y:S07]  /*3690*/  LDSM.16.M88.4 R36, [R223] ;  /* 0x00000000df24783b */ /* 0x000eae0000000200 */
        /* <DEDUP_REMOVED lines=18> */
[----:B---3--:R-:W-:Y:S04]  /*37c0*/  LDSM.16.M88.4 R184, [R8+0x9800] ;  /* 0x0098000008b8783b */ /* 0x008fe80000000200 */
[----:B------:R-:W-:Y:S01]  /*37d0*/  IMAD.MOV.U32 R56, RZ, RZ, R202 ;  /* 0x000000ffff387224 */ /* 0x000fe200078e00ca */
[----:B------:R-:W-:Y:S01]  /*37e0*/  HMMA.16816.F32.BF16 R44, R48, R40, R44 ;  /* 0x00000028302c723c */ /* 0x000fe2000004182c */
[----:B------:R-:W3:Y:S01]  /*37f0*/  LDSM.16.M88.4 R48, [R9] ;  /* 0x000000000930783b */ /* 0x000ee20000000200 */
[----:B------:R-:W-:-:S03]  /*3800*/  IMAD.MOV.U32 R57, RZ, RZ, R203 ;  /* 0x000000ffff397224 */ /* 0x000fc600078e00cb */
[----:B----4-:R-:W-:Y:S02]  /*3810*/  LDSM.16.M88.4 R200, [R8+0x8800] ;  /* 0x0088000008c8783b */ /* 0x010fe40000000200 */
[----:B------:R-:W-:Y:S01]  /*3820*/  IMAD.MOV.U32 R40, RZ, RZ, R206 ;  /* 0x000000ffff287224 */ /* 0x000fe200078e00ce */
[C---:B-1----:R-:W-:Y:S01]  /*3830*/  HMMA.16816.F32.BF16 R128, R32.reuse, R30, R128 ;  /* 0x0000001e2080723c */ /* 0x042fe20000041880 */
[----:B------:R-:W-:Y:S02]  /*3840*/  IMAD.MOV.U32 R41, RZ, RZ, R207 ;  /* 0x000000ffff297224 */ /* 0x000fe400078e00cf */
[----:B------:R-:W-:Y:S05]  /*3850*/  LDSM.16.M88.4 R204, [R8+0x8000] ;  /* 0x0080000008cc783b */ /* 0x000fea0000000200 */
        /* <DEDUP_REMOVED lines=16> */
[----:B------:R-:W4:Y:S07]  /*3960*/  LDSM.16.M88.4 R20, [R4+0x8000] ;  /* 0x008000000414783b */ /* 0x000f2e0000000200 */
        /* <DEDUP_REMOVED lines=9> */
[C---:B---3--:R-:W-:Y:S07]  /*3a00*/  HMMA.16816.F32.BF16 R28, R48.reuse, R30, R196 ;  /* 0x0000001e301c723c */ /* 0x048fee00000418c4 */
        /* <DEDUP_REMOVED lines=19> */
[----:B------:R-:W3:Y:S04]  /*3b40*/  LDSM.16.M88.4 R48, [R7] ;  /* 0x000000000730783b */ /* 0x000ee80000000200 */
[----:B------:R-:W-:Y:S03]  /*3b50*/  LDSM.16.M88.4 R44, [R6] ;  /* 0x00000000062c783b */ /* 0x000fe60000000200 */
[C---:B-1----:R-:W-:Y:S08]  /*3b60*/  HMMA.16816.F32.BF16 R128, R32.reuse, R204, R128 ;  /* 0x000000cc2080723c */ /* 0x042ff00000041880 */
[C---:B------:R-:W-:Y:S08]  /*3b70*/  HMMA.16816.F32.BF16 R124, R32.reuse, R200, R124 ;  /* 0x000000c8207c723c */ /* 0x040ff0000004187c */
[C---:B----4-:R-:W-:Y:S08]  /*3b80*/  HMMA.16816.F32.BF16 R120, R32.reuse, R20, R120 ;  /* 0x000000142078723c */ /* 0x050ff00000041878 */
        /* <DEDUP_REMOVED lines=23> */
[----:B------:R-:W-:Y:S07]  /*3d00*/  LDSM.16.M88.4 R48, [R236] ;  /* 0x00000000ec30783b */ /* 0x000fee0000000200 */
        /* <DEDUP_REMOVED lines=8> */
[----:B------:R-:W1:Y:S04]  /*3d90*/  LDSM.16.M88.4 R32, [R237] ;  /* 0x00000000ed20783b */ /* 0x000e680000000200 */
        /* <DEDUP_REMOVED lines=9> */
[----:B------:R3:W-:Y:S07]  /*3e30*/  LDGSTS.E.BYPASS.128 [R225], [R158.64+0x200] ;  /* 0x000002009ee17fae */ /* 0x0007ee000b901c44 */
        /* <DEDUP_REMOVED lines=43> */
[----:B------:R-:W1:Y:S03]  /*40f0*/  LDSM.16.M88.4 R32, [R228+0x4000] ;  /* 0x00400000e420783b */ /* 0x000e660000000200 */
[C---:B------:R-:W-:Y:S01]  /*4100*/  HMMA.16816.F32.BF16 R200, R48.reuse, R202, R24 ;  /* 0x000000ca30c8723c */ /* 0x040fe20000041818 */
[----:B------:R-:W1:Y:S07]  /*4110*/  LDSM.16.M88.4 R24, [R229+0xc800] ;  /* 0x00c80000e518783b */ /* 0x000e6e0000000200 */
[C---:B------:R-:W-:Y:S01]  /*4120*/  HMMA.16816.F32.BF16 R20, R48.reuse, R22, R16 ;  /* 0x000000163014723c */ /* 0x040fe20000041810 */
[----:B------:R-:W-:Y:S07]  /*4130*/  LDSM.16.M88.4 R16, [R2+0x4000] ;  /* 0x004000000210783b */ /* 0x000fee0000000200 */
[----:B------:R-:W-:Y:S01]  /*4140*/  HMMA.16816.F32.BF16 R184, R48, R186, R12 ;  /* 0x000000ba30b8723c */ /* 0x000fe2000004180c */
[----:B------:R-:W1:Y:S07]  /*4150*/  LDSM.16.M88.4 R12, [R229+0xd800] ;  /* 0x00d80000e50c783b */ /* 0x000e6e0000000200 */
[C---:B------:R-:W-:Y:S08]  /*4160*/  HMMA.16816.F32.BF16 R108, R36.reuse, R182, R108 ;  /* 0x000000b6246c723c */ /* 0x040ff0000004186c */
[C---:B------:R-:W-:Y:S08]  /*4170*/  HMMA.16816.F32.BF16 R176, R36.reuse, R90, R176 ;  /* 0x0000005a24b0723c */ /* 0x040ff000000418b0 */
[C---:B------:R-:W-:Y:S08]  /*4180*/  HMMA.16816.F32.BF16 R172, R36.reuse, R86, R172 ;  /* 0x0000005624ac723c */ /* 0x040ff000000418ac */
[----:B------:R-:W-:Y:S01]  /*4190*/  HMMA.16816.F32.BF16 R168, R36, R54, R168 ;  /* 0x0000003624a8723c */ /* 0x000fe200000418a8 */
[----:B------:R-:W2:Y:S07]  /*41a0*/  LDSM.16.M88.4 R36, [R234+0x4000] ;  /* 0x00400000ea24783b */ /* 0x000eae0000000200 */
[C---:B------:R-:W-:Y:S01]  /*41b0*/  HMMA.16816.F32.BF16 R180, R48.reuse, R182, R96 ;  /* 0x000000b630b4723c */ /* 0x040fe20000041860 */
[----:B------:R-:W-:Y:S07]  /*41c0*/  LDSM.16.M88.4 R96, [R3+0xc000] ;  /* 0x00c000000360783b */ /* 0x000fee0000000200 */
[C---:B------:R-:W-:Y:S08]  /*41d0*/  HMMA.16816.F32.BF16 R60, R48.reuse, R90, R60 ;  /* 0x0000005a303c723c */ /* 0x040ff0000004183c */
[C---:B------:R-:W-:Y:S01]  /*41e0*/  HMMA.16816.F32.BF16 R84, R48.reuse, R86, R56 ;  /* 0x000000563054723c */ /* 0x040fe20000041838 */
[----:B------:R-:W-:Y:S07]  /*41f0*/  LDSM.16.M88.4 R56, [R11+0xc000] ;  /* 0x00c000000b38783b */ /* 0x000fee0000000200 */
[----:B------:R-:W-:Y:S01]  /*4200*/  HMMA.16816.F32.BF16 R40, R48, R54, R40 ;  /* 0x000000363028723c */ /* 0x000fe20000041828 */
[----:B------:R-:W2:Y:S04]  /*4210*/  LDSM.16.M88.4 R48, [R10+0x4000] ;  /* 0x004000000a30783b */ /* 0x000ea80000000200 */
        /* <DEDUP_REMOVED lines=49> */
[----:B------:R-:W3:Y:S01]  /*4530*/  LDSM.16.M88.4 R48, [R9+0x4000] ;  /* 0x004000000930783b */ /* 0x000ee20000000200 */
        /* <DEDUP_REMOVED lines=52> */
[----:B------:R-:W3:Y:S04]  /*4880*/  LDSM.16.M88.4 R48, [R7+0x4000] ;  /* 0x004000000730783b */ /* 0x000ee80000000200 */
[----:B------:R-:W-:Y:S03]  /*4890*/  LDSM.16.M88.4 R40, [R6+0x4000] ;  /* 0x004000000628783b */ /* 0x000fe60000000200 */
        /* <DEDUP_REMOVED lines=532> */
[----:B------:R-:W-:Y:S03]  /*69e0*/  LDSM.16.M88.4 R52, [R9] ;  /* 0x000000000934783b */ /* 0x000fe60000000200 */
        /* <DEDUP_REMOVED lines=47> */
[----:B------:R-:W-:-:S02]  /*6ce0*/  IMAD.MOV.U32 R65, RZ, RZ, R201 ;  /* 0x000000ffff417224 */ /* 0x000fc400078e00c9 */
[----:B----4-:R-:W-:Y:S04]  /*6cf0*/  LDSM.16.M88.4 R200, [R8+0x8800] ;  /* 0x0088000008c8783b */ /* 0x010fe80000000200 */
[----:B------:R-:W-:Y:S01]  /*6d00*/  IMAD.MOV.U32 R40, RZ, RZ, R206 ;  /* 0x000000ffff287224 */ /* 0x000fe200078e00ce */
[----:B------:R-:W-:Y:S01]  /*6d10*/  HMMA.16816.F32.BF16 R196, R48, R28, R196 ;  /* 0x0000001c30c4723c */ /* 0x000fe200000418c4 */
[----:B------:R-:W-:Y:S01]  /*6d20*/  IMAD.MOV.U32 R41, RZ, RZ, R207 ;  /* 0x000000ffff297224 */ /* 0x000fe200078e00cf */
[----:B------:R-:W-:Y:S04]  /*6d30*/  LDSM.16.M88.4 R48, [R8+0xb800] ;  /* 0x00b800000830783b */ /* 0x000fe80000000200 */
[----:B------:R-:W-:Y:S02]  /*6d40*/  LDSM.16.M88.4 R204, [R8+0x8000] ;  /* 0x0080000008cc783b */ /* 0x000fe40000000200 */
        /* <DEDUP_REMOVED lines=27> */
[----:B------:R-:W-:Y:S07]  /*6f00*/  HMMA.16816.F32.BF16 R28, R52, R30, R196 ;  /* 0x0000001e341c723c */ /* 0x000fee00000418c4 */
[----:B------:R-:W-:Y:S01]  /*6f10*/  IMAD.MOV.U32 R198, RZ, RZ, R40 ;  /* 0x000000ffffc67224 */ /* 0x000fe200078e0028 */
[----:B-1----:R-:W-:Y:S01]  /*6f20*/  HMMA.16816.F32.BF16 R128, R32, R204, R128 ;  /* 0x000000cc2080723c */ /* 0x002fe20000041880 */
[----:B------:R-:W-:Y:S01]  /*6f30*/  IMAD.MOV.U32 R199, RZ, RZ, R41 ;  /* 0x000000ffffc77224 */ /* 0x000fe200078e0029 */
[----:B------:R-:W-:Y:S01]  /*6f40*/  MOV R197, R25 ;  /* 0x0000001900c57202 */ /* 0x000fe20000000f00 */
[----:B------:R-:W-:-:S05]  /*6f50*/  IMAD.MOV.U32 R196, RZ, RZ, R24 ;  /* 0x000000ffffc47224 */ /* 0x000fca00078e0018 */
[----:B------:R-:W-:Y:S01]  /*6f60*/  HMMA.16816.F32.BF16 R40, R52, R42, R44 ;  /* 0x0000002a3428723c */ /* 0x000fe2000004182c */
[----:B------:R-:W1:Y:S07]  /*6f70*/  LDSM.16.M88.4 R44, [R6] ;  /* 0x00000000062c783b */ /* 0x000e6e0000000200 */
[C---:B------:R-:W-:Y:S08]  /*6f80*/  HMMA.16816.F32.BF16 R124, R32.reuse, R200, R124 ;  /* 0x000000c8207c723c */ /* 0x040ff0000004187c */
[C---:B---3--:R-:W-:Y:S08]  /*6f90*/  HMMA.16816.F32.BF16 R120, R32.reuse, R20, R120 ;  /* 0x000000142078723c */ /* 0x048ff00000041878 */
[C---:B------:R-:W-:Y:S08]  /*6fa0*/  HMMA.16816.F32.BF16 R116, R32.reuse, R184, R116 ;  /* 0x000000b82074723c */ /* 0x040ff00000041874 */
[C---:B------:R-:W-:Y:S08]  /*6fb0*/  HMMA.16816.F32.BF16 R108, R32.reuse, R180, R108 ;  /* 0x000000b4206c723c */ /* 0x040ff0000004186c */
[C---:B------:R-:W-:Y:S08]  /*6fc0*/  HMMA.16816.F32.BF16 R176, R32.reuse, R88, R176 ;  /* 0x0000005820b0723c */ /* 0x040ff000000418b0 */
[C---:B------:R-:W-:Y:S08]  /*6fd0*/  HMMA.16816.F32.BF16 R172, R32.reuse, R56, R172 ;  /* 0x0000003820ac723c */ /* 0x040ff000000418ac */
[----:B------:R-:W-:Y:S01]  /*6fe0*/  HMMA.16816.F32.BF16 R168, R32, R48, R168 ;  /* 0x0000003020a8723c */ /* 0x000fe200000418a8 */
[----:B------:R-:W3:Y:S07]  /*6ff0*/  LDSM.16.M88.4 R32, [R221] ;  /* 0x00000000dd20783b */ /* 0x000eee0000000200 */
[C---:B------:R-:W-:Y:S07]  /*7000*/  HMMA.16816.F32.BF16 R16, R52.reuse, R190, R16 ;  /* 0x000000be3410723c */ /* 0x040fee0000041810 */
[----:B------:R-:W-:Y:S01]  /*7010*/  IMAD.MOV.U32 R190, RZ, RZ, R12 ;  /* 0x000000ffffbe7224 */ /* 0x000fe200078e000c */
[----:B------:R-:W-:Y:S01]  /*7020*/  HMMA.16816.F32.BF16 R24, R52, R26, R192 ;  /* 0x0000001a3418723c */ /* 0x000fe200000418c0 */
[----:B------:R-:W-:-:S07]  /*7030*/  IMAD.MOV.U32 R191, RZ, RZ, R13 ;  /* 0x000000ffffbf7224 */ /* 0x000fce00078e000d */
[C---:B------:R-:W-:Y:S07]  /*7040*/  HMMA.16816.F32.BF16 R12, R52.reuse, R14, R156 ;  /* 0x0000000e340c723c */ /* 0x040fee000004189c */
[----:B------:R-:W-:Y:S01]  /*7050*/  IMAD.MOV.U32 R158, RZ, RZ, R64 ;  /* 0x000000ffff9e7224 */ /* 0x000fe200078e0040 */
[----:B------:R-:W-:Y:S01]  /*7060*/  HMMA.16816.F32.BF16 R96, R52, R146, R96 ;  /* 0x000000923460723c */ /* 0x000fe20000041860 */
[----:B------:R-:W-:Y:S02]  /*7070*/  IMAD.MOV.U32 R159, RZ, RZ, R65 ;  /* 0x000000ffff9f7224 */ /* 0x000fe400078e0041 */
[----:B------:R-:W-:-:S02]  /*7080*/  IMAD.MOV.U32 R156, RZ, RZ, R112 ;  /* 0x000000ffff9c7224 */ /* 0x000fc400078e0070 */
[----:B------:R-:W-:-:S03]  /*7090*/  IMAD.MOV.U32 R157, RZ, RZ, R113 ;  /* 0x000000ffff9d7224 */ /* 0x000fc600078e0071 */
[C---:B------:R-:W-:Y:S08]  /*70a0*/  HMMA.16816.F32.BF16 R60, R52.reuse, R114, R60 ;  /* 0x00000072343c723c */ /* 0x040ff0000004183c */
[----:B------:R-:W-:Y:S01]  /*70b0*/  HMMA.16816.F32.BF16 R64, R52, R66, R84 ;  /* 0x000000423440723c */ /* 0x000fe20000041854 */
[----:B------:R-:W4:Y:S07]  /*70c0*/  LDSM.16.M88.4 R52, [R7] ;  /* 0x000000000734783b */ /* 0x000f2e0000000200 */
        /* <DEDUP_REMOVED lines=28> */
[C---:B----4-:R-:W-:Y:S07]  /*7290*/  HMMA.16816.F32.BF16 R80, R52.reuse, R88, R80 ;  /* 0x000000583450723c */ /* 0x050fee0000041850 */
[----:B------:R-:W-:Y:S01]  /*72a0*/  MOV R88, R144 ;  /* 0x0000009000587202 */ /* 0x000fe20000000f00 */
[----:B------:R-:W-:Y:S01]  /*72b0*/  IMAD.MOV.U32 R89, RZ, RZ, R145 ;  /* 0x000000ffff597224 */ /* 0x000fe200078e0091 */
[C---:B------:R-:W-:Y:S08]  /*72c0*/  HMMA.16816.F32.BF16 R164, R52.reuse, R204, R164 ;  /* 0x000000cc34a4723c */ /* 0x040ff000000418a4 */
[C---:B------:R-:W-:Y:S01]  /*72d0*/  HMMA.16816.F32.BF16 R104, R52.reuse, R200, R104 ;  /* 0x000000c83468723c */ /* 0x040fe20000041868 */
[----:B------:R-:W-:Y:S01]  /*72e0*/  @!PT LDS RZ, [RZ] ;  /* 0x00000000fffff984 */ /* 0x000fe20000000800 */
[----:B------:R-:W-:Y:S01]  /*72f0*/  @!PT LDS RZ, [RZ] ;  /* 0x00000000fffff984 */ /* 0x000fe20000000800 */
[----:B------:R-:W-:Y:S01]  /*7300*/  @!PT LDS RZ, [RZ] ;  /* 0x00000000fffff984 */ /* 0x000fe20000000800 */
[----:B------:R3:W-:Y:S04]  /*7310*/  LDGSTS.E.BYPASS.128 [R225], [R156.64+0x400] ;  /* 0x000004009ce17fae */ /* 0x0007e8000b901c44 */
        /* <DEDUP_REMOVED lines=26> */
[C---:B-1----:R-:W-:Y:S08]  /*74c0*/  HMMA.16816.F32.BF16 R164, R32.reuse, R206, R164 ;  /* 0x000000ce20a4723c */ /* 0x042ff000000418a4 */
[----:B------:R-:W-:Y:S01]  /*74d0*/  HMMA.16816.F32.BF16 R104, R32, R202, R104 ;  /* 0x000000ca2068723c */ /* 0x000fe20000041868 */
[----:B------:R-:W-:-:S04]  /*74e0*/  DEPBAR.LE SB0, 0x2 ;  /* 0x000080800000791a */ /* 0x000fc80000000000 */
[----:B------:R-:W-:Y:S03]  /*74f0*/  BAR.SYNC.DEFER_BLOCKING 0x0 ;  /* 0x0000000000007b1d */ /* 0x000fe60000010000 */
[C---:B------:R-:W-:Y:S08]  /*7500*/  HMMA.16816.F32.BF16 R100, R32.reuse, R22, R100 ;  /* 0x000000162064723c */ /* 0x040ff00000041864 */
[C---:B------:R-:W-:Y:S08]  /*7510*/  HMMA.16816.F32.BF16 R216, R32.reuse, R186, R216 ;  /* 0x000000ba20d8723c */ /* 0x040ff000000418d8 */
        /* <DEDUP_REMOVED lines=8> */
[----:B------:R-:W-:Y:S01]  /*75a0*/  HMMA.16816.F32.BF16 R92, R32, R50, R92 ;  /* 0x00000032205c723c */ /* 0x000fe2000004185c */
[----:B------:R-:W-:Y:S07]  /*75b0*/  LDSM.16.M88.4 R32, [R228+0x4000] ;  /* 0x00400000e420783b */ /* 0x000fee0000000200 */
[C---:B------:R-:W-:Y:S01]  /*75c0*/  HMMA.16816.F32.BF16 R204, R44.reuse, R206, R28 ;  /* 0x000000ce2ccc723c */ /* 0x040fe2000004181c */
[----:B------:R-:W1:Y:S07]  /*75d0*/  LDSM.16.M88.4 R28, [R233+0xc000] ;  /* 0x00c00000e91c783b */ /* 0x000e6e0000000200 */
        /* <DEDUP_REMOVED lines=46> */
[C---:B------:R-:W-:Y:S07]  /*78c0*/  HMMA.16816.F32.BF16 R200, R44.reuse, R24, R200 ;  /* 0x000000182cc8723c */ /* 0x040fee00000418c8 */
[----:B------:R-:W-:Y:S01]  /*78d0*/  IMAD.MOV.U32 R24, RZ, RZ, R198 ;  /* 0x000000ffff187224 */ /* 0x000fe200078e00c6 */
        /* <DEDUP_REMOVED lines=10> */
[C---:B------:R-:W-:Y:S01]  /*7980*/  HMMA.16816.F32.BF16 R60, R44.reuse, R112, R60 ;  /* 0x000000702c3c723c */ /* 0x040fe2000004183c */
[----:B------:R-:W-:Y:S02]  /*7990*/  MOV R145, R159 ;  /* 0x0000009f00917202 */ /* 0x000fe40000000f00 */
[----:B---3--:R-:W-:Y:S04]  /*79a0*/  LDSM.16.M88.4 R156, [R8+0xd800] ;  /* 0x00d80000089c783b */ /* 0x008fe80000000200 */
[----:B------:R-:W-:Y:S01]  /*79b0*/  IMAD.MOV.U32 R112, RZ, RZ, R190 ;  /* 0x000000ffff707224 */ /* 0x000fe200078e00be */
[----:B------:R-:W-:Y:S01]  /*79c0*/  HMMA.16816.F32.BF16 R56, R44, R84, R56 ;  /* 0x000000542c38723c */ /* 0x000fe20000041838 */
[----:B------:R-:W-:-:S06]  /*79d0*/  IMAD.MOV.U32 R113, RZ, RZ, R191 ;  /* 0x000000ffff717224 */ /* 0x000fcc00078e00bf */
[----:B------:R-:W-:Y:S01]  /*79e0*/  IMAD.MOV.U32 R84, RZ, RZ, R196 ;  /* 0x000000ffff547224 */ /* 0x000fe200078e00c4 */
[C---:B------:R-:W-:Y:S01]  /*79f0*/  HMMA.16816.F32.BF16 R40, R44.reuse, R52, R40 ;  /* 0x000000342c28723c */ /* 0x040fe20000041828 */
[----:B------:R-:W-:Y:S02]  /*7a00*/  IMAD.MOV.U32 R85, RZ, RZ, R197 ;  /* 0x000000ffff557224 */ /* 0x000fe400078e00c5 */
[----:B------:R-:W-:Y:S04]  /*7a10*/  LDSM.16.M88.4 R196, [R8+0xc000] ;  /* 0x00c0000008c4783b */ /* 0x000fe80000000200 */
[----:B------:R-:W-:Y:S01]  /*7a20*/  MOV R52, R188 ;  /* 0x000000bc00347202 */ /* 0x000fe20000000f00 */
[----:B------:R-:W-:Y:S01]  /*7a30*/  HMMA.16816.F32.BF16 R204, R44, R28, R204 ;  /* 0x0000001c2ccc723c */ /* 0x000fe200000418cc */
[----:B------:R-:W-:Y:S01]  /*7a40*/  IMAD.MOV.U32 R53, RZ, RZ, R189 ;  /* 0x000000ffff357224 */ /* 0x000fe200078e00bd */
[----:B------:R-:W-:Y:S04]  /*7a50*/  LDSM.16.M88.4 R44, [R3+0xc000] ;  /* 0x00c00000032c783b */ /* 0x000fe80000000200 */
[----:B----4-:R-:W-:Y:S02]  /*7a60*/  LDSM.16.M88.4 R188, [R8+0xc800] ;  /* 0x00c8000008bc783b */ /* 0x010fe40000000200 */
        /* <DEDUP_REMOVED lines=30> */
[----:B------:R-:W-:-:S02]  /*7c50*/  IMAD.MOV.U32 R205, RZ, RZ, R25 ;  /* 0x000000ffffcd7224 */ /* 0x000fc400078e0019 */
[----:B------:R-:W-:Y:S02]  /*7c60*/  IMAD.MOV.U32 R206, RZ, RZ, R52 ;  /* 0x000000ffffce7224 */ /* 0x000fe400078e0034 */
[----:B------:R-:W-:Y:S02]  /*7c70*/  IMAD.MOV.U32 R207, RZ, RZ, R53 ;  /* 0x000000ffffcf7224 */ /* 0x000fe400078e0035 */
[----:B------:R-:W-:Y:S01]  /*7c80*/  IMAD.MOV.U32 R194, RZ, RZ, R144 ;  /* 0x000000ffffc27224 */ /* 0x000fe200078e0090 */
[----:B------:R-:W-:Y:S01]  /*7c90*/  HMMA.16816.F32.BF16 R24, R48, R26, R200 ;  /* 0x0000001a3018723c */ /* 0x000fe200000418c8 */
[----:B------:R-:W-:Y:S02]  /*7ca0*/  IMAD.MOV.U32 R195, RZ, RZ, R145 ;  /* 0x000000ffffc37224 */ /* 0x000fe400078e0091 */
[----:B------:R-:W-:Y:S02]  /*7cb0*/  IMAD.MOV.U32 R144, RZ, RZ, R12 ;  /* 0x000000ffff907224 */ /* 0x000fe400078e000c */
[----:B------:R-:W-:-:S02]  /*7cc0*/  IMAD.MOV.U32 R145, RZ, RZ, R13 ;  /* 0x000000ffff917224 */ /* 0x000fc400078e000d */
[----:B------:R-:W-:Y:S01]  /*7cd0*/  IMAD.MOV.U32 R202, RZ, RZ, R84 ;  /* 0x000000ffffca7224 */ /* 0x000fe200078e0054 */
[----:B------:R-:W-:Y:S01]  /*7ce0*/  MOV R203, R85 ;  /* 0x0000005500cb7202 */ /* 0x000fe20000000f00 */
[----:B------:R-:W-:Y:S01]  /*7cf0*/  HMMA.16816.F32.BF16 R12, R48, R14, R184 ;  /* 0x0000000e300c723c */ /* 0x000fe200000418b8 */
[----:B------:R-:W-:Y:S02]  /*7d00*/  IMAD.MOV.U32 R200, RZ, RZ, R112 ;  /* 0x000000ffffc87224 */ /* 0x000fe400078e0070 */
[----:B------:R-:W-:-:S05]  /*7d10*/  IMAD.MOV.U32 R201, RZ, RZ, R113 ;  /* 0x000000ffffc97224 */ /* 0x000fca00078e0071 */
[C---:B------:R-:W-:Y:S08]  /*7d20*/  HMMA.16816.F32.BF16 R180, R48.reuse, R146, R180 ;  /* 0x0000009230b4723c */ /* 0x040ff000000418b4 */
[C---:B------:R-:W-:Y:S08]  /*7d30*/  HMMA.16816.F32.BF16 R60, R48.reuse, R114, R60 ;  /* 0x00000072303c723c */ /* 0x040ff0000004183c */
[C---:B------:R-:W-:Y:S08]  /*7d40*/  HMMA.16816.F32.BF16 R84, R48.reuse, R86, R56 ;  /* 0x000000563054723c */ /* 0x040ff00000041838 */
[----:B------:R-:W-:Y:S01]  /*7d50*/  HMMA.16816.F32.BF16 R52, R48, R54, R40 ;  /* 0x000000363034723c */ /* 0x000fe20000041828 */
[----:B------:R-:W4:Y:S04]  /*7d60*/  LDSM.16.M88.4 R48, [R7+0x4000] ;  /* 0x004000000730783b */ /* 0x000f280000000200 */
[----:B------:R-:W-:Y:S03]  /*7d70*/  LDSM.16.M88.4 R40, [R6+0x4000] ;  /* 0x004000000628783b */ /* 0x000fe60000000200 */
[C---:B-1----:R-:W-:Y:S08]  /*7d80*/  HMMA.16816.F32.BF16 R128, R32.reuse, R196, R128 ;  /* 0x000000c42080723c */ /* 0x042ff00000041880 */
[C---:B------:R-:W-:Y:S08]  /*7d90*/  HMMA.16816.F32.BF16 R124, R32.reuse, R188, R124 ;  /* 0x000000bc207c723c */ /* 0x040ff0000004187c */
[C---:B---3--:R-:W-:Y:S08]  /*7da0*/  HMMA.16816.F32.BF16 R120, R32.reuse, R16, R120 ;  /* 0x000000102078723c */ /* 0x048ff00000041878 */
        /* <DEDUP_REMOVED lines=33> */
[C---:B------:R-:W-:Y:S07]  /*7fc0*/  HMMA.16816.F32.BF16 R60, R40.reuse, R96, R60 ;  /* 0x00000060283c723c */ /* 0x040fee000004183c */
[----:B------:R-:W-:Y:S01]  /*7fd0*/  MOV R96, R144 ;  /* 0x0000009000607202 */ /* 0x000fe20000000f00 */
[----:B------:R-:W-:Y:S01]  /*7fe0*/  IMAD.MOV.U32 R97, RZ, RZ, R145 ;  /* 0x000000ffff617224 */ /* 0x000fe200078e0091 */
[----:B------:R-:W-:Y:S01]  /*7ff0*/  BAR.SYNC.DEFER_BLOCKING 0x0 ;  /* 0x0000000000007b1d */ /* 0x000fe20000010000 */
[C---:B------:R-:W-:Y:S08]  /*8000*/  HMMA.16816.F32.BF16 R28, R40.reuse, R196, R28 ;  /* 0x000000c4281c723c */ /* 0x040ff0000004181c */
[C---:B------:R-:W-:Y:S08]  /*8010*/  HMMA.16816.F32.BF16 R24, R40.reuse, R188, R24 ;  /* 0x000000bc2818723c */ /* 0x040ff00000041818 */
[C---:B------:R-:W-:Y:S01]  /*8020*/  HMMA.16816.F32.BF16 R20, R40.reuse, R16, R20 ;  /* 0x000000102814723c */ /* 0x040fe20000041814 */
[----:B------:R-:W-:Y:S01]  /*8030*/  @!PT LDS RZ, [RZ] ;  /* 0x00000000fffff984 */ /* 0x000fe20000000800 */
[----:B------:R-:W-:Y:S01]  /*8040*/  @!PT LDS RZ, [RZ] ;  /* 0x00000000fffff984 */ /* 0x000fe20000000800 */
[----:B------:R-:W-:Y:S01]  /*8050*/  @!PT LDS RZ, [RZ] ;  /* 0x00000000fffff984 */ /* 0x000fe20000000800 */
[----:B------:R3:W-:Y:S07]  /*8060*/  LDGSTS.E.BYPASS.128 [R225+0x4000], [R96.64+0x480] ;  /* 0x0400048060e17fae */ /* 0x0007ee000b901c44 */
        /* <DEDUP_REMOVED lines=24> */
[----:B------:R-:W-:Y:S01]  /*81f0*/  HMMA.16816.F32.BF16 R216, R32, R158, R216 ;  /* 0x0000009e20d8723c */ /* 0x000fe200000418d8 */
[----:B------:R-:W0:Y:S07]  /*8200*/  LDGDEPBAR ;  /* 0x00000000000079af */ /* 0x000e2e0000000000 */
[C---:B------:R-:W-:Y:S08]  /*8210*/  HMMA.16816.F32.BF16 R180, R40.reuse, R44, R180 ;  /* 0x0000002c28b4723c */ /* 0x040ff000000418b4 */
[C---:B------:R-:W-:Y:S08]  /*8220*/  HMMA.16816.F32.BF16 R84, R40.reuse, R88, R84 ;  /* 0x000000582854723c */ /* 0x040ff00000041854 */
[----:B------:R-:W-:Y:S01]  /*8230*/  HMMA.16816.F32.BF16 R52, R40, R64, R52 ;  /* 0x000000402834723c */ /* 0x000fe20000041834 */
[----:B------:R-:W-:-:S04]  /*8240*/  DEPBAR.LE SB0, 0x2 ;  /* 0x000080800000791a */ /* 0x000fc80000000000 */
[----:B------:R-:W-:Y:S03]  /*8250*/  BAR.SYNC.DEFER_BLOCKING 0x0 ;  /* 0x0000000000007b1d */ /* 0x000fe60000010000 */
[C---:B------:R-:W-:Y:S08]  /*8260*/  HMMA.16816.F32.BF16 R108, R36.reuse, R46, R108 ;  /* 0x0000002e246c723c */ /* 0x040ff0000004186c */
[C---:B------:R-:W-:Y:S08]  /*8270*/  HMMA.16816.F32.BF16 R176, R36.reuse, R98, R176 ;  /* 0x0000006224b0723c */ /* 0x040ff000000418b0 */
[C---:B------:R-:W-:Y:S01]  /*8280*/  HMMA.16816.F32.BF16 R172, R36.reuse, R90, R172 ;  /* 0x0000005a24ac723c */ /* 0x040fe200000418ac */
[----:B------:R-:W-:Y:S07]  /*8290*/  LDSM.16.M88.4 R40, [R234] ;  /* 0x00000000ea28783b */ /* 0x000fee0000000200 */
[----:B------:R-:W-:Y:S01]  /*82a0*/  HMMA.16816.F32.BF16 R168, R36, R66, R168 ;  /* 0x0000004224a8723c */ /* 0x000fe200000418a8 */
[----:B------:R-:W1:Y:S04]  /*82b0*/  LDSM.16.M88.4 R36, [R233+0x8000] ;  /* 0x00800000e924783b */ /* 0x000e680000000200 */
[----:B------:R-:W-:Y:S03]  /*82c0*/  LDSM.16.M88.4 R184, [R232+0x8000] ;  /* 0x00800000e8b8783b */ /* 0x000fe60000000200 */
[C---:B------:R-:W-:Y:S01]  /*82d0*/  HMMA.16816.F32.BF16 R212, R32.reuse, R46, R212 ;  /* 0x0000002e20d4723c */ /* 0x040fe200000418d4 */
[----:B------:R-:W-:Y:S04]  /*82e0*/  LDSM.16.M88.4 R144, [R231+0x8000] ;  /* 0x00800000e790783b */ /* 0x000fe80000000200 */
[----:B------:R-:W-:Y:S03]  /*82f0*/  LDSM.16.M88.4 R112, [R229+0xa800] ;  /* 0x00a80000e570783b */ /* 0x000fe60000000200 */
[C---:B------:R-:W-:Y:S01]  /*8300*/  HMMA.16816.F32.BF16 R80, R32.reuse, R98, R80 ;  /* 0x000000622050723c */ /* 0x040fe20000041850 */
[----:B------:R-:W-:Y:S07]  /*8310*/  LDSM.16.M88.4 R56, [R229+0xb800] ;  /* 0x00b80000e538783b */ /* 0x000fee0000000200 */
[C---:B------:R-:W-:Y:S08]  /*8320*/  HMMA.16816.F32.BF16 R152, R32.reuse, R90, R152 ;  /* 0x0000005a2098723c */ /* 0x040ff00000041898 */
[----:B------:R-:W-:Y:S01]  /*8330*/  HMMA.16816.F32.BF16 R92, R32, R66, R92 ;  /* 0x00000042205c723c */ /* 0x000fe2000004185c */
[----:B------:R-:W-:Y:S07]  /*8340*/  LDSM.16.M88.4 R32, [R230+0x8000] ;  /* 0x00800000e620783b */ /* 0x000fee0000000200 */
[C---:B------:R-:W-:Y:S01]  /*8350*/  HMMA.16816.F32.BF16 R196, R48.reuse, R198, R28 ;  /* 0x000000c630c4723c */ /* 0x040fe2000004181c */
[----:B------:R-:W-:Y:S07]  /*8360*/  LDSM.16.M88.4 R28, [R228] ;  /* 0x00000000e41c783b */ /* 0x000fee0000000200 */
[C---:B------:R-:W-:Y:S01]  /*8370*/  HMMA.16816.F32.BF16 R188, R48.reuse, R190, R24 ;  /* 0x000000be30bc723c */ /* 0x040fe20000041818 */
[----:B------:R-:W-:Y:S07]  /*8380*/  LDSM.16.M88.4 R24, [R2] ;  /* 0x000000000218783b */ /* 0x000fee0000000200 */
[C---:B------:R-:W-:Y:S01]  /*8390*/  HMMA.16816.F32.BF16 R16, R48.reuse, R18, R20 ;  /* 0x000000123010723c */ /* 0x040fe20000041814 */
[----:B------:R-:W1:Y:S07]  /*83a0*/  LDSM.16.M88.4 R20, [R229+0x8800] ;  /* 0x00880000e514783b */ /* 0x000e6e0000000200 */
[C---:B------:R-:W-:Y:S01]  /*83b0*/  HMMA.16816.F32.BF16 R156, R48.reuse, R158, R12 ;  /* 0x0000009e309c723c */ /* 0x040fe2000004180c */
[----:B------:R-:W2:Y:S07]  /*83c0*/  LDSM.16.M88.4 R12, [R229+0x9800] ;  /* 0x00980000e50c783b */ /* 0x000eae0000000200 */
[C---:B------:R-:W-:Y:S01]  /*83d0*/  HMMA.16816.F32.BF16 R44, R48.reuse, R46, R180 ;  /* 0x0000002e302c723c */ /* 0x040fe200000418b4 */
[----:B------:R-:W-:Y:S07]  /*83e0*/  LDSM.16.M88.4 R180, [R4+0x8000] ;  /* 0x0080000004b4783b */ /* 0x000fee0000000200 */
[C---:B------:R-:W-:Y:S08]  /*83f0*/  HMMA.16816.F32.BF16 R60, R48.reuse, R98, R60 ;  /* 0x00000062303c723c */ /* 0x040ff0000004183c */
[C---:B------:R-:W-:Y:S01]  /*8400*/  HMMA.16816.F32.BF16 R88, R48.reuse, R90, R84 ;  /* 0x0000005a3058723c */ /* 0x040fe20000041854 */
[----:B------:R-:W-:Y:S07]  /*8410*/  LDSM.16.M88.4 R84, [R9] ;  /* 0x000000000954783b */ /* 0x000fee0000000200 */
[----:B------:R-:W-:Y:S01]  /*8420*/  HMMA.16816.F32.BF16 R52, R48, R66, R52 ;  /* 0x000000423034723c */ /* 0x000fe20000041834 */
[----:B------:R-:W3:Y:S04]  /*8430*/  LDSM.16.M88.4 R48, [R10] ;  /* 0x000000000a30783b */ /* 0x000ee80000000200 */
[----:B------:R-:W-:Y:S03]  /*8440*/  LDSM.16.M88.4 R64, [R3+0x8000] ;  /* 0x008000000340783b */ /* 0x000fe60000000200 */
[C---:B-1----:R-:W-:Y:S08]  /*8450*/  HMMA.16816.F32.BF16 R68, R40.reuse, R36, R68 ;  /* 0x000000242844723c */ /* 0x042ff00000041844 */
[C---:B------:R-:W-:Y:S08]  /*8460*/  HMMA.16816.F32.BF16 R160, R40.reuse, R20, R160 ;  /* 0x0000001428a0723c */ /* 0x040ff000000418a0 */
[C---:B------:R-:W-:Y:S08]  /*8470*/  HMMA.16816.F32.BF16 R140, R40.reuse, R184, R140 ;  /* 0x000000b8288c723c */ /* 0x040ff0000004188c */
[C---:B--2---:R-:W-:Y:S08]  /*8480*/  HMMA.16816.F32.BF16 R148, R40.reuse, R12, R148 ;  /* 0x0000000c2894723c */ /* 0x044ff00000041894 */
        /* <DEDUP_REMOVED lines=23> */
[C---:B---3--:R-:W-:Y:S07]  /*8600*/  HMMA.16816.F32.BF16 R188, R48.reuse, R20, R188 ;  /* 0x0000001430bc723c */ /* 0x048fee00000418bc */
        /* <DEDUP_REMOVED lines=16> */
[----:B------:R-:W-:-:S06]  /*8710*/  MOV R113, R201 ;  /* 0x000000c900717202 */ /* 0x000fcc0000000f00 */
[----:B------:R-:W-:Y:S01]  /*8720*/  IMAD.MOV.U32 R32, RZ, RZ, R202 ;  /* 0x000000ffff207224 */ /* 0x000fe200078e00ca */
[C---:B------:R-:W-:Y:S01]  /*8730*/  HMMA.16816.F32.BF16 R52, R48.reuse, R56, R52 ;  /* 0x000000383034723c */ /* 0x040fe20000041834 */
[----:B------:R-:W-:Y:S02]  /*8740*/  IMAD.MOV.U32 R33, RZ, RZ, R203 ;  /* 0x000000ffff217224 */ /* 0x000fe400078e00cb */
[----:B----4-:R-:W-:Y:S04]  /*8750*/  LDSM.16.M88.4 R200, [R8+0x8800] ;  /* 0x0088000008c8783b */ /* 0x010fe80000000200 */
[----:B------:R-:W-:Y:S01]  /*8760*/  MOV R56, R192 ;  /* 0x000000c000387202 */ /* 0x000fe20000000f00 */
[----:B------:R-:W-:Y:S01]  /*8770*/  HMMA.16816.F32.BF16 R196, R48, R36, R196 ;  /* 0x0000002430c4723c */ /* 0x000fe200000418c4 */
[----:B------:R-:W-:Y:S01]  /*8780*/  IMAD.MOV.U32 R57, RZ, RZ, R193 ;  /* 0x000000ffff397224 */ /* 0x000fe200078e00c1 */
[----:B------:R-:W3:Y:S04]  /*8790*/  LDSM.16.M88.4 R48, [R222] ;  /* 0x00000000de30783b */ /* 0x000ee80000000200 */
[----:B------:R-:W4:Y:S02]  /*87a0*/  LDSM.16.M88.4 R192, [R8+0x9800] ;  /* 0x0098000008c0783b */ /* 0x000f240000000200 */
        /* <DEDUP_REMOVED lines=27> */
[C---:B---3--:R-:W-:Y:S08]  /*8960*/  HMMA.16816.F32.BF16 R68, R48.reuse, R204, R68 ;  /* 0x000000cc3044723c */ /* 0x048ff00000041844 */
[C---:B------:R-:W-:Y:S08]  /*8970*/  HMMA.16816.F32.BF16 R160, R48.reuse, R200, R160 ;  /* 0x000000c830a0723c */ /* 0x040ff000000418a0 */
[C---:B------:R-:W-:Y:S08]  /*8980*/  HMMA.16816.F32.BF16 R140, R48.reuse, R180, R140 ;  /* 0x000000b4308c723c */ /* 0x040ff0000004188c */
[C---:B----4-:R-:W-:Y:S08]  /*8990*/  HMMA.16816.F32.BF16 R148, R48.reuse, R192, R148 ;  /* 0x000000c03094723c */ /* 0x050ff00000041894 */
[C---:B------:R-:W-:Y:S08]  /*89a0*/  HMMA.16816.F32.BF16 R76, R48.reuse, R64, R76 ;  /* 0x00000040304c723c */ /* 0x040ff0000004184c */
[C---:B-1----:R-:W-:Y:S08]  /*89b0*/  HMMA.16816.F32.BF16 R136, R48.reuse, R40, R136 ;  /* 0x000000283088723c */ /* 0x042ff00000041888 */
[C---:B------:R-:W-:Y:S08]  /*89c0*/  HMMA.16816.F32.BF16 R132, R48.reuse, R96, R132 ;  /* 0x000000603084723c */ /* 0x040ff00000041884 */
[----:B--2---:R-:W-:Y:S01]  /*89d0*/  HMMA.16816.F32.BF16 R72, R48, R28, R72 ;  /* 0x0000001c3048723c */ /* 0x004fe20000041848 */
        /* <DEDUP_REMOVED lines=11> */
[----:B------:R-:W-:Y:S01]  /*8a90*/  IMAD.MOV.U32 R196, RZ, RZ, R184 ;  /* 0x000000ffffc47224 */ /* 0x000fe200078e00b8 */
[----:B------:R-:W-:Y:S01]  /*8aa0*/  HMMA.16816.F32.BF16 R16, R84, R186, R16 ;  /* 0x000000ba5410723c */ /* 0x000fe20000041810 */
[----:B------:R-:W-:Y:S01]  /*8ab0*/  IMAD.MOV.U32 R197, RZ, RZ, R185 ;  /* 0x000000ffffc57224 */ /* 0x000fe200078e00b9 */
[----:B------:R-:W-:Y:S01]  /*8ac0*/  MOV R185, R21 ;  /* 0x0000001500b97202 */ /* 0x000fe20000000f00 */
[----:B------:R-:W-:-:S02]  /*8ad0*/  IMAD.MOV.U32 R184, RZ, RZ, R20 ;  /* 0x000000ffffb87224 */ /* 0x000fc400078e0014 */
[----:B------:R-:W-:Y:S02]  /*8ae0*/  IMAD.MOV.U32 R198, RZ, RZ, R56 ;  /* 0x000000ffffc67224 */ /* 0x000fe400078e0038 */
[----:B------:R-:W-:Y:S01]  /*8af0*/  IMAD.MOV.U32 R199, RZ, RZ, R57 ;  /* 0x000000ffffc77224 */ /* 0x000fe200078e0039 */
[C---:B------:R-:W-:Y:S07]  /*8b00*/  HMMA.16816.F32.BF16 R20, R84.reuse, R22, R188 ;  /* 0x000000165414723c */ /* 0x040fee00000418bc */
[----:B------:R-:W-:Y:S01]  /*8b10*/  IMAD.MOV.U32 R190, RZ, RZ, R32 ;  /* 0x000000ffffbe7224 */ /* 0x000fe200078e0020 */
[----:B------:R-:W-:Y:S01]  /*8b20*/  HMMA.16816.F32.BF16 R44, R84, R146, R44 ;  /* 0x00000092542c723c */ /* 0x000fe2000004182c */
[----:B------:R-:W-:-:S02]  /*8b30*/  IMAD.MOV.U32 R191, RZ, RZ, R33 ;  /* 0x000000ffffbf7224 */ /* 0x000fc400078e0021 */
[----:B------:R-:W-:Y:S02]  /*8b40*/  IMAD.MOV.U32 R188, RZ, RZ, R12 ;  /* 0x000000ffffbc7224 */ /* 0x000fe400078e000c */
[----:B------:R-:W-:-:S03]  /*8b50*/  IMAD.MOV.U32 R189, RZ, RZ, R13 ;  /* 0x000000ffffbd7224 */ /* 0x000fc600078e000d */
[C---:B------:R-:W-:Y:S08]  /*8b60*/  HMMA.16816.F32.BF16 R12, R84.reuse, R14, R156 ;  /* 0x0000000e540c723c */ /* 0x040ff0000004189c */
[C---:B------:R-:W-:Y:S08]  /*8b70*/  HMMA.16816.F32.BF16 R60, R84.reuse, R114, R60 ;  /* 0x00000072543c723c */ /* 0x040ff0000004183c */
[C---:B------:R-:W-:Y:S08]  /*8b80*/  HMMA.16816.F32.BF16 R32, R84.reuse, R34, R88 ;  /* 0x000000225420723c */ /* 0x040ff00000041858 */
[----:B------:R-:W-:Y:S01]  /*8b90*/  HMMA.16816.F32.BF16 R56, R84, R58, R52 ;  /* 0x0000003a5438723c */ /* 0x000fe20000041834 */
[----:B------:R-:W3:Y:S04]  /*8ba0*/  LDSM.16.M88.4 R84, [R7] ;  /* 0x000000000754783b */ /* 0x000ee80000000200 */
[----:B------:R-:W4:Y:S03]  /*8bb0*/  LDSM.16.M88.4 R52, [R235] ;  /* 0x00000000eb34783b */ /* 0x000f260000000200 */
        /* <DEDUP_REMOVED lines=17> */
[----:B------:R-:W2:Y:S04]  /*8cd0*/  LDSM.16.M88.4 R24, [R236] ;  /* 0x00000000ec18783b */ /* 0x000ea80000000200 */
[----:B------:R-:W-:Y:S03]  /*8ce0*/  BAR.SYNC.DEFER_BLOCKING 0x0 ;  /* 0x0000000000007b1d */ /* 0x000fe60000010000 */
[C---:B---3--:R-:W-:Y:S07]  /*8cf0*/  HMMA.16816.F32.BF16 R92, R84.reuse, R28, R92 ;  /* 0x0000001c545c723c */ /* 0x048fee000004185c */
[----:B------:R-:W-:Y:S01]  /*8d00*/  IMAD.MOV.U32 R28, RZ, RZ, R198 ;  /* 0x000000ffff1c7224 */ /* 0x000fe200078e00c6 */
[----:B------:R-:W-:Y:S01]  /*8d10*/  HMMA.16816.F32.BF16 R80, R84, R40, R80 ;  /* 0x000000285450723c */ /* 0x000fe20000041850 */
[----:B------:R-:W-:-:S06]  /*8d20*/  IMAD.MOV.U32 R29, RZ, RZ, R199 ;  /* 0x000000ffff1d7224 */ /* 0x000fcc00078e00c7 */
[----:B------:R-:W-:Y:S01]  /*8d30*/  IMAD.MOV.U32 R40, RZ, RZ, R196 ;  /* 0x000000ffff287224 */ /* 0x000fe200078e00c4 */
[C---:B------:R-:W-:Y:S01]  /*8d40*/  HMMA.16816.F32.BF16 R164, R84.reuse, R204, R164 ;  /* 0x000000cc54a4723c */ /* 0x040fe200000418a4 */
[----:B------:R-:W-:Y:S01]  /*8d50*/  IMAD.MOV.U32 R41, RZ, RZ, R197 ;  /* 0x000000ffff297224 */ /* 0x000fe200078e00c5 */
[----:B------:R-:W-:Y:S01]  /*8d60*/  @!PT LDS RZ, [RZ] ;  /* 0x00000000fffff984 */ /* 0x000fe20000000800 */
[----:B------:R-:W-:Y:S01]  /*8d70*/  @!PT LDS RZ, [RZ] ;  /* 0x00000000fffff984 */ /* 0x000fe20000000800 */
[----:B------:R-:W-:Y:S01]  /*8d80*/  @!PT LDS RZ, [RZ] ;  /* 0x00000000fffff984 */ /* 0x000fe20000000800 */
[----:B------:R3:W-:Y:S06]  /*8d90*/  LDGSTS.E.BYPASS.128 [R225], [R144.64+0x500] ;  /* 0x0000050090e17fae */ /* 0x0007ec000b901c44 */
[C---:B------:R-:W-:Y:S01]  /*8da0*/  HMMA.16816.F32.BF16 R104, R84.reuse, R200, R104 ;  /* 0x000000c85468723c */ /* 0x040fe20000041868 */
[----:B------:R1:W-:Y:S04]  /*8db0*/  LDGSTS.E.BYPASS.128 [R225+0x800], [R112.64+0x500] ;  /* 0x0080050070e17fae */ /* 0x0003e8000b901c44 */
[----:B------:R1:W-:Y:S03]  /*8dc0*/  LDGSTS.E.BYPASS.128 [R225+0x1000], [R28.64+0x500] ;  /* 0x010005001ce17fae */ /* 0x0003e6000b901c44 */
[C---:B------:R-:W-:Y:S01]  /*8dd0*/  HMMA.16816.F32.BF16 R100, R84.reuse, R180, R100 ;  /* 0x000000b45464723c */ /* 0x040fe20000041864 */
[----:B------:R1:W-:Y:S04]  /*8de0*/  LDGSTS.E.BYPASS.128 [R225+0x1800], [R184.64+0x500] ;  /* 0x01800500b8e17fae */ /* 0x0003e8000b901c44 */
[----:B------:R1:W-:Y:S03]  /*8df0*/  LDGSTS.E.BYPASS.128 [R225+0x2000], [R40.64+0x500] ;  /* 0x0200050028e17fae */ /* 0x0003e6000b901c44 */
[C---:B------:R-:W-:Y:S08]  /*8e00*/  HMMA.16816.F32.BF16 R216, R84.reuse, R192, R216 ;  /* 0x000000c054d8723c */ /* 0x040ff000000418d8 */
[C---:B------:R-:W-:Y:S08]  /*8e10*/  HMMA.16816.F32.BF16 R212, R84.reuse, R64, R212 ;  /* 0x0000004054d4723c */ /* 0x040ff000000418d4 */
[----:B------:R-:W-:Y:S07]  /*8e20*/  HMMA.16816.F32.BF16 R152, R84, R96, R152 ;  /* 0x000000605498723c */ /* 0x000fee0000041898 */
[----:B------:R-:W-:Y:S01]  /*8e30*/  IMAD.MOV.U32 R86, RZ, RZ, R188 ;  /* 0x000000ffff567224 */ /* 0x000fe200078e00bc */
[----:B------:R-:W-:Y:S01]  /*8e40*/  MOV R84, R190 ;  /* 0x000000be00547202 */ /* 0x000fe20000000f00 */
[----:B------:R-:W-:Y:S01]  /*8e50*/  IMAD.MOV.U32 R87, RZ, RZ, R189 ;  /* 0x000000ffff577224 */ /* 0x000fe200078e00bd */
[----:B----4-:R-:W-:Y:S01]  /*8e60*/  HMMA.16816.F32.BF16 R128, R52, R206, R128 ;  /* 0x000000ce3480723c */ /* 0x010fe20000041880 */
[----:B------:R-:W-:-:S03]  /*8e70*/  IMAD.MOV.U32 R85, RZ, RZ, R191 ;  /* 0x000000ffff557224 */ /* 0x000fc600078e00bf */
[----:B------:R4:W-:Y:S04]  /*8e80*/  LDGSTS.E.BYPASS.128 [R225+0x2800], [R86.64+0x500] ;  /* 0x0280050056e17fae */ /* 0x0009e8000b901c44 */
[----:B------:R1:W-:Y:S01]  /*8e90*/  LDGSTS.E.BYPASS.128 [R225+0x3000], [R210.64+0x500] ;  /* 0x03000500d2e17fae */ /* 0x0003e2000b901c44 */
[C---:B------:R-:W-:Y:S03]  /*8ea0*/  HMMA.16816.F32.BF16 R124, R52.reuse, R202, R124 ;  /* 0x000000ca347c723c */ /* 0x040fe6000004187c */
[----:B------:R1:W-:Y:S04]  /*8eb0*/  LDGSTS.E.BYPASS.128 [R225+0x3800], [R208.64+0x500] ;  /* 0x03800500d0e17fae */ /* 0x0003e8000b901c44 */
[----:B------:R-:W0:Y:S01]  /*8ec0*/  LDGDEPBAR ;  /* 0x00000000000079af */ /* 0x000e220000000000 */
[C---:B------:R-:W-:Y:S03]  /*8ed0*/  HMMA.16816.F32.BF16 R120, R52.reuse, R182, R120 ;  /* 0x000000b63478723c */ /* 0x040fe60000041878 */
[----:B------:R1:W-:Y:S04]  /*8ee0*/  LDGSTS.E.BYPASS.128 [R225+0x8000], [R238.64+0x500] ;  /* 0x08000500eee17fae */ /* 0x0003e8000b901c44 */
[----:B------:R1:W-:Y:S01]  /*8ef0*/  LDGSTS.E.BYPASS.128 [R225+0x8800], [R240.64+0x500] ;  /* 0x08800500f0e17fae */ /* 0x0003e2000b901c44 */
        /* <DEDUP_REMOVED lines=10> */
[----:B------:R-:W0:Y:S05]  /*8fa0*/  LDGDEPBAR ;  /* 0x00000000000079af */ /* 0x000e2a0000000000 */
[----:B------:R-:W-:Y:S07]  /*8fb0*/  HMMA.16816.F32.BF16 R168, R52, R30, R168 ;  /* 0x0000001e34a8723c */ /* 0x000fee00000418a8 */
[----:B------:R-:W-:Y:S01]  /*8fc0*/  IMAD.MOV.U32 R54, RZ, RZ, R112 ;  /* 0x000000ffff367224 */ /* 0x000fe200078e0070 */
[----:B-1----:R-:W-:Y:S01]  /*8fd0*/  HMMA.16816.F32.BF16 R164, R48, R206, R164 ;  /* 0x000000ce30a4723c */ /* 0x002fe200000418a4 */
[----:B------:R-:W-:Y:S01]  /*8fe0*/  MOV R55, R113 ;  /* 0x0000007100377202 */ /* 0x000fe20000000f00 */
[----:B------:R-:W-:-:S02]  /*8ff0*/  IMAD.MOV.U32 R52, RZ, RZ, R144 ;  /* 0x000000ffff347224 */ /* 0x000fc400078e0090 */
[----:B------:R-:W-:-:S04]  /*9000*/  IMAD.MOV.U32 R53, RZ, RZ, R145 ;  /* 0x000000ffff357224 */ /* 0x000fc800078e0091 */
        /* <DEDUP_REMOVED lines=12> */
[----:B---3--:R-:W-:Y:S03]  /*90d0*/  LDSM.16.M88.4 R144, [R229+0xe800] ;  /* 0x00e80000e590783b */ /* 0x008fe60000000200 */
[----:B------:R-:W-:Y:S01]  /*90e0*/  HMMA.16816.F32.BF16 R92, R48, R30, R92 ;  /* 0x0000001e305c723c */ /* 0x000fe2000004185c */
[----:B------:R-:W-:Y:S06]  /*90f0*/  LDSM.16.M88.4 R112, [R230+0xc000] ;  /* 0x00c00000e670783b */ /* 0x000fec0000000200 */
[----:B------:R-:W-:Y:S01]  /*9100*/  IMAD.MOV.U32 R50, RZ, RZ, R184 ;  /* 0x000000ffff327224 */ /* 0x000fe200078e00b8 */
[C---:B--2---:R-:W-:Y:S01]  /*9110*/  HMMA.16816.F32.BF16 R204, R24.reuse, R206, R36 ;  /* 0x000000ce18cc723c */ /* 0x044fe20000041824 */
[----:B------:R-:W-:Y:S01]  /*9120*/  IMAD.MOV.U32 R51, RZ, RZ, R185 ;  /* 0x000000ffff337224 */ /* 0x000fe200078e00b9 */
[----:B------:R-:W-:Y:S04]  /*9130*/  LDSM.16.M88.4 R36, [R229+0xf800] ;  /* 0x00f80000e524783b */ /* 0x000fe80000000200 */
[----:B------:R-:W-:Y:S02]  /*9140*/  LDSM.16.M88.4 R184, [R229+0xc800] ;  /* 0x00c80000e5b8783b */ /* 0x000fe40000000200 */
[C---:B------:R-:W-:Y:S02]  /*9150*/  HMMA.16816.F32.BF16 R200, R24.reuse, R202, R20 ;  /* 0x000000ca18c8723c */ /* 0x040fe40000041814 */
[----:B------:R-:W1:Y:S06]  /*9160*/  LDSM.16.M88.4 R20, [R234+0x4000] ;  /* 0x00400000ea14783b */ /* 0x000e6c0000000200 */
[C---:B------:R-:W-:Y:S01]  /*9170*/  HMMA.16816.F32.BF16 R180, R24.reuse, R182, R16 ;  /* 0x000000b618b4723c */ /* 0x040fe20000041810 */
[----:B------:R-:W2:Y:S07]  /*9180*/  LDSM.16.M88.4 R16, [R228+0x4000] ;  /* 0x00400000e410783b */ /* 0x000eae0000000200 */
[C---:B------:R-:W-:Y:S01]  /*9190*/  HMMA.16816.F32.BF16 R192, R24.reuse, R194, R12 ;  /* 0x000000c218c0723c */ /* 0x040fe2000004180c */
[----:B------:R-:W3:Y:S07]  /*91a0*/  LDSM.16.M88.4 R12, [R2+0x4000] ;  /* 0x00400000020c783b */ /* 0x000eee0000000200 */
[C---:B------:R-:W-:Y:S01]  /*91b0*/  HMMA.16816.F32.BF16 R64, R24.reuse, R66, R44 ;  /* 0x000000421840723c */ /* 0x040fe2000004182c */
[----:B------:R-:W-:Y:S07]  /*91c0*/  LDSM.16.M88.4 R44, [R8+0xf800] ;  /* 0x00f80000082c783b */ /* 0x000fee0000000200 */
[C---:B------:R-:W-:Y:S08]  /*91d0*/  HMMA.16816.F32.BF16 R60, R24.reuse, R42, R60 ;  /* 0x0000002a183c723c */ /* 0x040ff0000004183c */
[C---:B------:R-:W-:Y:S01]  /*91e0*/  HMMA.16816.F32.BF16 R96, R24.reuse, R98, R32 ;  /* 0x000000621860723c */ /* 0x040fe20000041820 */
[----:B------:R-:W-:Y:S07]  /*91f0*/  LDSM.16.M88.4 R32, [R8+0xc000] ;  /* 0x00c000000820783b */ /* 0x000fee0000000200 */
[----:B------:R-:W-:Y:S01]  /*9200*/  HMMA.16816.F32.BF16 R56, R24, R30, R56 ;  /* 0x0000001e1838723c */ /* 0x000fe20000041838 */
[----:B------:R-:W2:Y:S07]  /*9210*/  LDSM.16.M88.4 R24, [R10+0x4000] ;  /* 0x004000000a18783b */ /* 0x000eae0000000200 */
        /* <DEDUP_REMOVED lines=29> */
[----:B------:R-:W-:Y:S01]  /*93f0*/  HMMA.16816.F32.BF16 R56, R24, R36, R56 ;  /* 0x000000241838723c */ /* 0x000fe20000041838 */
[----:B------:R-:W-:-:S06]  /*9400*/  IMAD.MOV.U32 R185, RZ, RZ, R85 ;  /* 0x000000ffffb97224 */ /* 0x000fcc00078e0055 */
[----:B------:R-:W-:Y:S01]  /*9410*/  IMAD.MOV.U32 R36, RZ, RZ, R86 ;  /* 0x000000ffff247224 */ /* 0x000fe200078e0056 */
[C---:B------:R-:W-:Y:S01]  /*9420*/  HMMA.16816.F32.BF16 R180, R24.reuse, R196, R180 ;  /* 0x000000c418b4723c */ /* 0x040fe200000418b4 */
[----:B------:R-:W-:Y:S02]  /*9430*/  IMAD.MOV.U32 R37, RZ, RZ, R87 ;  /* 0x000000ffff257224 */ /* 0x000fe400078e0057 */
[----:B----4-:R-:W4:Y:S04]  /*9440*/  LDSM.16.M88.4 R84, [R9+0x4000] ;  /* 0x004000000954783b */ /* 0x010f280000000200 */
[----:B------:R-:W-:Y:S01]  /*9450*/  IMAD.MOV.U32 R196, RZ, RZ, R50 ;  /* 0x000000ffffc47224 */ /* 0x000fe200078e0032 */
[----:B------:R-:W-:Y:S01]  /*9460*/  HMMA.16816.F32.BF16 R60, R24, R144, R60 ;  /* 0x00000090183c723c */ /* 0x000fe2000004183c */
[----:B------:R-:W-:-:S02]  /*9470*/  IMAD.MOV.U32 R197, RZ, RZ, R51 ;  /* 0x000000ffffc57224 */ /* 0x000fc400078e0033 */
[----:B------:R-:W2:Y:S04]  /*9480*/  LDSM.16.M88.4 R48, [R0+0x4000] ;  /* 0x004000000030783b */ /* 0x000ea80000000200 */
[----:B------:R-:W-:Y:S01]  /*9490*/  IMAD.MOV.U32 R144, RZ, RZ, R28 ;  /* 0x000000ffff907224 */ /* 0x000fe200078e001c */
[C---:B------:R-:W-:Y:S01]  /*94a0*/  HMMA.16816.F32.BF16 R96, R24.reuse, R112, R96 ;  /* 0x000000701860723c */ /* 0x040fe20000041860 */
[----:B------:R-:W-:Y:S02]  /*94b0*/  IMAD.MOV.U32 R145, RZ, RZ, R29 ;  /* 0x000000ffff917224 */ /* 0x000fe400078e001d */
[----:B------:R-:W2:Y:S04]  /*94c0*/  LDSM.16.M88.4 R28, [R8+0xc800] ;  /* 0x00c80000081c783b */ /* 0x000ea80000000200 */
[----:B------:R-:W-:Y:S01]  /*94d0*/  IMAD.MOV.U32 R112, RZ, RZ, R40 ;  /* 0x000000ffff707224 */ /* 0x000fe200078e0028 */
[----:B------:R-:W-:Y:S01]  /*94e0*/  HMMA.16816.F32.BF16 R204, R24, R188, R204 ;  /* 0x000000bc18cc723c */ /* 0x000fe200000418cc */
[----:B------:R-:W-:-:S02]  /*94f0*/  MOV R113, R41 ;  /* 0x0000002900717202 */ /* 0x000fc40000000f00 */
[----:B------:R-:W-:Y:S05]  /*9500*/  LDSM.16.M88.4 R40, [R11+0xc000] ;  /* 0x00c000000b28783b */ /* 0x000fea0000000200 */
[C---:B------:R-:W-:Y:S07]  /*9510*/  HMMA.16816.F32.BF16 R192, R24.reuse, R88, R192 ;  /* 0x0000005818c0723c */ /* 0x040fee00000418c0 */
[----:B------:R-:W-:Y:S01]  /*9520*/  IMAD.MOV.U32 R88, RZ, RZ, R54 ;  /* 0x000000ffff587224 */ /* 0x000fe200078e0036 */
[----:B------:R-:W-:Y:S01]  /*9530*/  HMMA.16816.F32.BF16 R64, R24, R156, R64 ;  /* 0x0000009c1840723c */ /* 0x000fe20000041840 */
[----:B------:R-:W2:Y:S01]  /*9540*/  LDSM.16.M88.4 R24, [R4+0xc000] ;  /* 0x00c000000418783b */ /* 0x000ea20000000200 */
[----:B------:R-:W-:-:S05]  /*9550*/  IMAD.MOV.U32 R89, RZ, RZ, R55 ;  /* 0x000000ffff597224 */ /* 0x000fca00078e0037 */
[----:B------:R-:W-:Y:S01]  /*9560*/  MOV R156, R52 ;  /* 0x00000034009c7202 */ /* 0x000fe20000000f00 */
        /* <DEDUP_REMOVED lines=29> */
[C---:B----4-:R-:W-:Y:S07]  /*9740*/  HMMA.16816.F32.BF16 R188, R84.reuse, R190, R204 ;  /* 0x000000be54bc723c */ /* 0x050fee00000418cc */
[----:B------:R-:W-:Y:S01]  /*9750*/  MOV R204, R184 ;  /* 0x000000b800cc7202 */ /* 0x000fe20000000f00 */
[----:B------:R-:W-:Y:S01]  /*9760*/  IMAD.MOV.U32 R205, RZ, RZ, R185 ;  /* 0x000000ffffcd7224 */ /* 0x000fe200078e00b9 */
[----:B------:R-:W-:Y:S01]  /*9770*/  HMMA.16816.F32.BF16 R180, R84, R198, R180 ;  /* 0x000000c654b4723c */ /* 0x000fe200000418b4 */
[----:B------:R-:W-:-:S02]  /*9780*/  IMAD.MOV.U32 R206, RZ, RZ, R36 ;  /* 0x000000ffffce7224 */ /* 0x000fc400078e0024 */
[----:B------:R-:W-:-:S04]  /*9790*/  IMAD.MOV.U32 R207, RZ, RZ, R37 ;  /* 0x000000ffffcf7224 */ /* 0x000fc800078e0025 */
[----:B------:R-:W-:Y:S01]  /*97a0*/  IMAD.MOV.U32 R198, RZ, RZ, R88 ;  /* 0x000000ffffc67224 */ /* 0x000fe200078e0058 */
[----:B------:R-:W-:Y:S01]  /*97b0*/  HMMA.16816.F32.BF16 R184, R84, R186, R200 ;  /* 0x000000ba54b8723c */ /* 0x000fe200000418c8 */
[----:B------:R-:W-:-:S06]  /*97c0*/  MOV R199, R89 ;  /* 0x0000005900c77202 */ /* 0x000fcc0000000f00 */
[----:B------:R-:W-:Y:S01]  /*97d0*/  IMAD.MOV.U32 R202, RZ, RZ, R112 ;  /* 0x000000ffffca7224 */ /* 0x000fe200078e0070 */
[C---:B------:R-:W-:Y:S01]  /*97e0*/  HMMA.16816.F32.BF16 R88, R84.reuse, R90, R192 ;  /* 0x0000005a5458723c */ /* 0x040fe200000418c0 */
[----:B------:R-:W-:Y:S02]  /*97f0*/  IMAD.MOV.U32 R203, RZ, RZ, R113 ;  /* 0x000000ffffcb7224 */ /* 0x000fe400078e0071 */
[----:B------:R-:W-:Y:S02]  /*9800*/  IMAD.MOV.U32 R200, RZ, RZ, R144 ;  /* 0x000000ffffc87224 */ /* 0x000fe400078e0090 */
[----:B------:R-:W-:Y:S02]  /*9810*/  IMAD.MOV.U32 R201, RZ, RZ, R145 ;  /* 0x000000ffffc97224 */ /* 0x000fe400078e0091 */
[----:B------:R-:W-:Y:S01]  /*9820*/  IMAD.MOV.U32 R194, RZ, RZ, R156 ;  /* 0x000000ffffc27224 */ /* 0x000fe200078e009c */
[----:B------:R-:W-:Y:S01]  /*9830*/  HMMA.16816.F32.BF16 R64, R84, R158, R64 ;  /* 0x0000009e5440723c */ /* 0x000fe20000041840 */
[----:B------:R-:W-:-:S07]  /*9840*/  IMAD.MOV.U32 R195, RZ, RZ, R157 ;  /* 0x000000ffffc37224 */ /* 0x000fce00078e009d */
[C---:B------:R-:W-:Y:S08]  /*9850*/  HMMA.16816.F32.BF16 R60, R84.reuse, R146, R60 ;  /* 0x00000092543c723c */ /* 0x040ff0000004183c */
[C---:B------:R-:W-:Y:S08]  /*9860*/  HMMA.16816.F32.BF16 R112, R84.reuse, R114, R96 ;  /* 0x000000725470723c */ /* 0x040ff00000041860 */
[----:B------:R-:W-:Y:S01]  /*9870*/  HMMA.16816.F32.BF16 R36, R84, R38, R56 ;  /* 0x000000265424723c */ /* 0x000fe20000041838 */
[----:B------:R-:W4:Y:S04]  /*9880*/  LDSM.16.M88.4 R84, [R7+0x4000] ;  /* 0x004000000754783b */ /* 0x000f280000000200 */
[----:B------:R-:W-:Y:S03]  /*9890*/  LDSM.16.M88.4 R56, [R6+0x4000] ;  /* 0x004000000638783b */ /* 0x000fe60000000200 */
[C---:B------:R-:W-:Y:S08]  /*98a0*/  HMMA.16816.F32.BF16 R128, R48.reuse, R32, R128 ;  /* 0x000000203080723c */ /* 0x040ff00000041880 */
[C---:B------:R-:W-:Y:S08]  /*98b0*/  HMMA.16816.F32.BF16 R124, R48.reuse, R28, R124 ;  /* 0x0000001c307c723c */ /* 0x040ff0000004187c */
[C---:B------:R-:W-:Y:S08]  /*98c0*/  HMMA.16816.F32.BF16 R120, R48.reuse, R24, R120 ;  /* 0x000000183078723c */ /* 0x040ff00000041878 */
[C---:B-1----:R-:W-:Y:S08]  /*98d0*/  HMMA.16816.F32.BF16 R116, R48.reuse, R20, R116 ;  /* 0x000000143074723c */ /* 0x042ff00000041874 */
[C---:B--2---:R-:W-:Y:S08]  /*98e0*/  HMMA.16816.F32.BF16 R108, R48.reuse, R16, R108 ;  /* 0x00000010306c723c */ /* 0x044ff0000004186c */
[C---:B---3--:R-:W-:Y:S08]  /*98f0*/  HMMA.16816.F32.BF16 R176, R48.reuse, R12, R176 ;  /* 0x0000000c30b0723c */ /* 0x048ff000000418b0 */
        /* <DEDUP_REMOVED lines=31> */
[C---:B------:R-:W-:Y:S08]  /*9af0*/  HMMA.16816.F32.BF16 R88, R56.reuse, R20, R88 ;  /* 0x000000143858723c */ /* 0x040ff00000041858 */
[C---:B------:R-:W-:Y:S08]  /*9b00*/  HMMA.16816.F32.BF16 R64, R56.reuse, R16, R64 ;  /* 0x000000103840723c */ /* 0x040ff00000041840 */
        /* <DEDUP_REMOVED lines=16> */
[----:B------:R-:W0:Y:S03]  /*9c10*/  LDGDEPBAR ;  /* 0x00000000000079af */ /* 0x000e260000000000 */
        /* <DEDUP_REMOVED lines=13> */
[----:B------:R-:W0:Y:S07]  /*9cf0*/  LDGDEPBAR ;  /* 0x00000000000079af */ /* 0x000e2e0000000000 */
[C---:B------:R-:W-:Y:S08]  /*9d00*/  HMMA.16816.F32.BF16 R80, R48.reuse, R14, R80 ;  /* 0x0000000e3050723c */ /* 0x040ff00000041850 */
[----:B------:R-:W-:Y:S08]  /*9d10*/  HMMA.16816.F32.BF16 R92, R48, R46, R92 ;  /* 0x0000002e305c723c */ /* 0x000ff0000004185c */
        /* <DEDUP_REMOVED lines=10> */
[-C--:B------:R-:W-:Y:S01]  /*9dc0*/  HMMA.16816.F32.BF16 R172, R52, R42.reuse, R172 ;  /* 0x0000002a34ac723c */ /* 0x080fe200000418ac */
[----:B------:R-:W-:Y:S04]  /*9dd0*/  LDSM.16.M88.4 R52, [R229+0x9800] ;  /* 0x00980000e534783b */ /* 0x000fe80000000200 */
[----:B------:R-:W-:Y:S03]  /*9de0*/  LDSM.16.M88.4 R56, [R231+0x8000] ;  /* 0x00800000e738783b */ /* 0x000fe60000000200 */
[----:B------:R-:W-:Y:S08]  /*9df0*/  HMMA.16816.F32.BF16 R152, R48, R42, R152 ;  /* 0x0000002a3098723c */ /* 0x000ff00000041898 */
[C---:B------:R-:W-:Y:S01]  /*9e00*/  HMMA.16816.F32.BF16 R20, R84.reuse, R22, R88 ;  /* 0x000000165414723c */ /* 0x040fe20000041858 */
[----:B------:R-:W-:Y:S07]  /*9e10*/  LDSM.16.M88.4 R88, [R229+0xb800] ;  /* 0x00b80000e558783b */ /* 0x000fee0000000200 */
[C---:B------:R-:W-:Y:S01]  /*9e20*/  HMMA.16816.F32.BF16 R16, R84.reuse, R18, R64 ;  /* 0x000000125410723c */ /* 0x040fe20000041840 */
[----:B------:R-:W-:Y:S07]  /*9e30*/  LDSM.16.M88.4 R64, [R230+0x8000] ;  /* 0x00800000e640783b */ /* 0x000fee0000000200 */
[C---:B------:R-:W-:Y:S01]  /*9e40*/  HMMA.16816.F32.BF16 R12, R84.reuse, R14, R60 ;  /* 0x0000000e540c723c */ /* 0x040fe2000004183c */
[----:B------:R-:W-:Y:S07]  /*9e50*/  LDSM.16.M88.4 R60, [R229+0xa800] ;  /* 0x00a80000e53c783b */ /* 0x000fee0000000200 */
[C---:B------:R-:W-:Y:S01]  /*9e60*/  HMMA.16816.F32.BF16 R112, R84.reuse, R42, R112 ;  /* 0x0000002a5470723c */ /* 0x040fe20000041870 */
[----:B------:R-:W1:Y:S07]  /*9e70*/  LDSM.16.M88.4 R40, [R228] ;  /* 0x00000000e428783b */ /* 0x000e6e0000000200 */
[----:B------:R-:W-:Y:S01]  /*9e80*/  HMMA.16816.F32.BF16 R44, R84, R46, R36 ;  /* 0x0000002e542c723c */ /* 0x000fe20000041824 */
[----:B------:R-:W1:Y:S07]  /*9e90*/  LDSM.16.M88.4 R36, [R2] ;  /* 0x000000000224783b */ /* 0x000e6e0000000200 */
[C---:B------:R-:W-:Y:S08]  /*9ea0*/  HMMA.16816.F32.BF16 R164, R48.reuse, R34, R164 ;  /* 0x0000002230a4723c */ /* 0x040ff000000418a4 */
[C---:B------:R-:W-:Y:S08]  /*9eb0*/  HMMA.16816.F32.BF16 R104, R48.reuse, R30, R104 ;  /* 0x0000001e3068723c */ /* 0x040ff00000041868 */
[-C--:B------:R-:W-:Y:S01]  /*9ec0*/  HMMA.16816.F32.BF16 R100, R48, R26.reuse, R100 ;  /* 0x0000001a3064723c */ /* 0x080fe20000041864 */
[----:B------:R-:W2:Y:S07]  /*9ed0*/  LDSM.16.M88.4 R48, [R234] ;  /* 0x00000000ea30783b */ /* 0x000eae0000000200 */
[C---:B------:R-:W-:Y:S01]  /*9ee0*/  HMMA.16816.F32.BF16 R24, R84.reuse, R26, R180 ;  /* 0x0000001a5418723c */ /* 0x040fe200000418b4 */
[----:B------:R-:W2:Y:S07]  /*9ef0*/  LDSM.16.M88.4 R180, [R10] ;  /* 0x000000000ab4783b */ /* 0x000eae0000000200 */
[C---:B------:R-:W-:Y:S07]  /*9f00*/  HMMA.16816.F32.BF16 R32, R84.reuse, R34, R188 ;  /* 0x000000225420723c */ /* 0x040fee00000418bc */
[----:B------:R-:W-:Y:S01]  /*9f10*/  IMAD.MOV.U32 R190, RZ, RZ, R204 ;  /* 0x000000ffffbe7224 */ /* 0x000fe200078e00cc */
[----:B------:R-:W-:Y:S01]  /*9f20*/  HMMA.16816.F32.BF16 R28, R84, R30, R184 ;  /* 0x0000001e541c723c */ /* 0x000fe200000418b8 */
[----:B------:R-:W2:Y:S01]  /*9f30*/  LDSM.16.M88.4 R84, [R223] ;  /* 0x00000000df54783b */ /* 0x000ea20000000200 */
[----:B------:R-:W-:-:S06]  /*9f40*/  IMAD.MOV.U32 R191, RZ, RZ, R205 ;  /* 0x000000ffffbf7224 */ /* 0x000fcc00078e00cd */
        /* <DEDUP_REMOVED lines=40> */
[C---:B------:R-:W-:Y:S08]  /*a1d0*/  HMMA.16816.F32.BF16 R136, R84.reuse, R62, R136 ;  /* 0x0000003e5488723c */ /* 0x040ff00000041888 */
[----:B------:R-:W-:Y:S08]  /*a1e0*/  HMMA.16816.F32.BF16 R132, R84, R66, R132 ;  /* 0x000000425484723c */ /* 0x000ff00000041884 */
[C---:B-1----:R-:W-:Y:S08]  /*a1f0*/  HMMA.16816.F32.BF16 R128, R40.reuse, R146, R128 ;  /* 0x000000922880723c */ /* 0x042ff00000041880 */
        /* <DEDUP_REMOVED lines=13> */
[C---:B--2---:R-:W-:Y:S01]  /*a2d0*/  HMMA.16816.F32.BF16 R144, R48.reuse, R146, R32 ;  /* 0x000000923090723c */ /* 0x044fe20000041820 */
[----:B------:R-:W-:Y:S07]  /*a2e0*/  LDSM.16.M88.4 R32, [R4+0x8000] ;  /* 0x008000000420783b */ /* 0x000fee0000000200 */
[C---:B------:R-:W-:Y:S01]  /*a2f0*/  HMMA.16816.F32.BF16 R156, R48.reuse, R158, R28 ;  /* 0x0000009e309c723c */ /* 0x040fe2000004181c */
        /* <DEDUP_REMOVED lines=9> */
[----:B------:R-:W-:Y:S01]  /*a390*/  HMMA.16816.F32.BF16 R64, R48, R66, R112 ;  /* 0x000000423040723c */ /* 0x000fe20000041870 */
[----:B------:R-:W1:Y:S07]  /*a3a0*/  LDSM.16.M88.4 R112, [R0] ;  /* 0x000000000070783b */ /* 0x000e6e0000000200 */
[-C--:B------:R-:W-:Y:S01]  /*a3b0*/  HMMA.16816.F32.BF16 R72, R84, R90.reuse, R72 ;  /* 0x0000005a5448723c */ /* 0x080fe20000041848 */
[----:B------:R-:W2:Y:S07]  /*a3c0*/  LDSM.16.M88.4 R84, [R222] ;  /* 0x00000000de54783b */ /* 0x000eae0000000200 */
[-C--:B------:R-:W-:Y:S01]  /*a3d0*/  HMMA.16816.F32.BF16 R168, R40, R90.reuse, R168 ;  /* 0x0000005a28a8723c */ /* 0x080fe200000418a8 */
[----:B------:R-:W-:Y:S07]  /*a3e0*/  LDSM.16.M88.4 R40, [R8+0x8000] ;  /* 0x008000000828783b */ /* 0x000fee0000000200 */
[-C--:B------:R-:W-:Y:S01]  /*a3f0*/  HMMA.16816.F32.BF16 R92, R36, R90.reuse, R92 ;  /* 0x0000005a245c723c */ /* 0x080fe2000004185c */
[----:B------:R-:W-:Y:S07]  /*a400*/  LDSM.16.M88.4 R36, [R8+0x8800] ;  /* 0x008800000824783b */ /* 0x000fee0000000200 */
[----:B------:R-:W-:Y:S01]  /*a410*/  HMMA.16816.F32.BF16 R48, R48, R90, R44 ;  /* 0x0000005a3030723c */ /* 0x000fe2000004182c */
[----:B------:R-:W3:Y:S04]  /*a420*/  LDSM.16.M88.4 R88, [R7] ;  /* 0x000000000758783b */ /* 0x000ee80000000200 */
[----:B------:R-:W3:Y:S03]  /*a430*/  LDSM.16.M88.4 R44, [R6] ;  /* 0x00000000062c783b */ /* 0x000ee60000000200 */
[-C--:B-1----:R-:W-:Y:S08]  /*a440*/  HMMA.16816.F32.BF16 R108, R112, R24.reuse, R108 ;  /* 0x00000018706c723c */ /* 0x082ff0000004186c */
[C---:B--2---:R-:W-:Y:S08]  /*a450*/  HMMA.16816.F32.BF16 R76, R84.reuse, R24, R76 ;  /* 0x00000018544c723c */ /* 0x044ff0000004184c */
[C---:B------:R-:W-:Y:S08]  /*a460*/  HMMA.16816.F32.BF16 R136, R84.reuse, R20, R136 ;  /* 0x000000145488723c */ /* 0x040ff00000041888 */
[----:B------:R-:W-:Y:S08]  /*a470*/  HMMA.16816.F32.BF16 R132, R84, R16, R132 ;  /* 0x000000105484723c */ /* 0x000ff00000041884 */
[C---:B------:R-:W-:Y:S08]  /*a480*/  HMMA.16816.F32.BF16 R176, R112.reuse, R20, R176 ;  /* 0x0000001470b0723c */ /* 0x040ff000000418b0 */
[----:B------:R-:W-:Y:S08]  /*a490*/  HMMA.16816.F32.BF16 R172, R112, R16, R172 ;  /* 0x0000001070ac723c */ /* 0x000ff000000418ac */
[C---:B---3--:R-:W-:Y:S08]  /*a4a0*/  HMMA.16816.F32.BF16 R212, R88.reuse, R24, R212 ;  /* 0x0000001858d4723c */ /* 0x048ff000000418d4 */
[C---:B------:R-:W-:Y:S08]  /*a4b0*/  HMMA.16816.F32.BF16 R80, R88.reuse, R20, R80 ;  /* 0x000000145850723c */ /* 0x040ff00000041850 */
[----:B------:R-:W-:Y:S08]  /*a4c0*/  HMMA.16816.F32.BF16 R152, R88, R16, R152 ;  /* 0x000000105898723c */ /* 0x000ff00000041898 */
[C---:B------:R-:W-:Y:S07]  /*a4d0*/  HMMA.16816.F32.BF16 R56, R44.reuse, R24, R56 ;  /* 0x000000182c38723c */ /* 0x040fee0000041838 */
[----:B------:R-:W-:Y:S01]  /*a4e0*/  IMAD.MOV.U32 R24, RZ, RZ, R206 ;  /* 0x000000ffff187224 */ /* 0x000fe200078e00ce */
[----:B------:R-:W-:Y:S01]  /*a4f0*/  HMMA.16816.F32.BF16 R60, R44, R20, R60 ;  /* 0x000000142c3c723c */ /* 0x000fe2000004183c */
[----:B------:R-:W-:-:S02]  /*a500*/  MOV R25, R207 ;  /* 0x000000cf00197202 */ /* 0x000fc40000000f00 */
[----:B------:R-:W-:Y:S04]  /*a510*/  LDSM.16.M88.4 R204, [R236] ;  /* 0x00000000eccc783b */ /* 0x000fe80000000200 */
[----:B------:R-:W-:Y:S01]  /*a520*/  IMAD.MOV.U32 R20, RZ, RZ, R210 ;  /* 0x000000ffff147224 */ /* 0x000fe200078e00d2 */
[----:B------:R-:W-:Y:S01]  /*a530*/  HMMA.16816.F32.BF16 R64, R44, R16, R64 ;  /* 0x000000102c40723c */ /* 0x000fe20000041840 */
[----:B------:R-:W-:-:S06]  /*a540*/  IMAD.MOV.U32 R21, RZ, RZ, R211 ;  /* 0x000000ffff157224 */ /* 0x000fcc00078e00d3 */
[----:B------:R-:W-:Y:S01]  /*a550*/  IMAD.MOV.U32 R16, RZ, RZ, R208 ;  /* 0x000000ffff107224 */ /* 0x000fe200078e00d0 */
[C---:B------:R-:W-:Y:S01]  /*a560*/  HMMA.16816.F32.BF16 R68, R84.reuse, R40, R68 ;  /* 0x000000285444723c */ /* 0x040fe20000041844 */
[----:B------:R-:W-:Y:S02]  /*a570*/  IMAD.MOV.U32 R17, RZ, RZ, R209 ;  /* 0x000000ffff117224 */ /* 0x000fe400078e00d1 */
[----:B------:R-:W-:Y:S05]  /*a580*/  LDSM.16.M88.4 R208, [R237] ;  /* 0x00000000edd0783b */ /* 0x000fea0000000200 */
        /* <DEDUP_REMOVED lines=9> */
[----:B------:R-:W-:Y:S01]  /*a620*/  HMMA.16816.F32.BF16 R48, R44, R12, R48 ;  /* 0x0000000c2c30723c */ /* 0x000fe20000041830 */
[----:B------:R-:W2:Y:S07]  /*a630*/  LDSM.16.M88.4 R44, [R235] ;  /* 0x00000000eb2c783b */ /* 0x000eae0000000200 */
[-C--:B------:R-:W-:Y:S08]  /*a640*/  HMMA.16816.F32.BF16 R128, R112, R40.reuse, R128 ;  /* 0x000000287080723c */ /* 0x080ff00000041880 */
[----:B------:R-:W-:Y:S07]  /*a650*/  HMMA.16816.F32.BF16 R164, R88, R40, R164 ;  /* 0x0000002858a4723c */ /* 0x000fee00000418a4 */
[----:B------:R-:W-:Y:S01]  /*a660*/  IMAD.MOV.U32 R40, RZ, RZ, R194 ;  /* 0x000000ffff287224 */ /* 0x000fe200078e00c2 */
[-C--:B------:R-:W-:Y:S01]  /*a670*/  HMMA.16816.F32.BF16 R124, R112, R36.reuse, R124 ;  /* 0x00000024707c723c */ /* 0x080fe2000004187c */
[----:B------:R-:W-:Y:S01]  /*a680*/  IMAD.MOV.U32 R41, RZ, RZ, R195 ;  /* 0x000000ffff297224 */ /* 0x000fe200078e00c3 */
[----:B------:R-:W-:Y:S06]  /*a690*/  BAR.SYNC.DEFER_BLOCKING 0x0 ;  /* 0x0000000000007b1d */ /* 0x000fec0000010000 */
[----:B------:R-:W-:Y:S07]  /*a6a0*/  HMMA.16816.F32.BF16 R104, R88, R36, R104 ;  /* 0x000000245868723c */ /* 0x000fee0000041868 */
[----:B------:R-:W-:Y:S01]  /*a6b0*/  IMAD.MOV.U32 R36, RZ, RZ, R198 ;  /* 0x000000ffff247224 */ /* 0x000fe200078e00c6 */
[----:B------:R-:W-:Y:S01]  /*a6c0*/  HMMA.16816.F32.BF16 R120, R112, R32, R120 ;  /* 0x000000207078723c */ /* 0x000fe20000041878 */
[----:B------:R-:W-:-:S07]  /*a6d0*/  IMAD.MOV.U32 R37, RZ, RZ, R199 ;  /* 0x000000ffff257224 */ /* 0x000fce00078e00c7 */
[----:B------:R-:W-:Y:S01]  /*a6e0*/  HMMA.16816.F32.BF16 R100, R88, R32, R100 ;  /* 0x000000205864723c */ /* 0x000fe20000041864 */
[----:B------:R-:W-:Y:S01]  /*a6f0*/  @!PT LDS RZ, [RZ] ;  /* 0x00000000fffff984 */ /* 0x000fe20000000800 */
[----:B------:R-:W-:Y:S01]  /*a700*/  @!PT LDS RZ, [RZ] ;  /* 0x00000000fffff984 */ /* 0x000fe20000000800 */
[----:B------:R-:W-:Y:S01]  /*a710*/  @!PT LDS RZ, [RZ] ;  /* 0x00000000fffff984 */ /* 0x000fe20000000800 */
[----:B------:R3:W-:Y:S04]  /*a720*/  LDGSTS.E.BYPASS.128 [R225], [R40.64+0x600], !PT ;  /* 0x0000060028e17fae */ /* 0x0007e8000f901c44 */
[----:B------:R1:W-:Y:S02]  /*a730*/  LDGSTS.E.BYPASS.128 [R225+0x800], [R36.64+0x600], !PT ;  /* 0x0080060024e17fae */ /* 0x0003e4000f901c44 */
[----:B------:R-:W-:Y:S01]  /*a740*/  MOV R32, R200 ;  /* 0x000000c800207202 */ /* 0x000fe20000000f00 */
[----:B------:R-:W-:Y:S01]  /*a750*/  IMAD.MOV.U32 R33, RZ, RZ, R201 ;  /* 0x000000ffff217224 */ /* 0x000fe200078e00c9 */
[-C--:B------:R-:W-:Y:S04]  /*a760*/  HMMA.16816.F32.BF16 R116, R112, R28.reuse, R116 ;  /* 0x0000001c7074723c */ /* 0x080fe80000041874 */
[----:B------:R1:W-:Y:S04]  /*a770*/  LDGSTS.E.BYPASS.128 [R225+0x1000], [R32.64+0x600], !PT ;  /* 0x0100060020e17fae */ /* 0x0003e8000f901c44 */
[----:B------:R-:W-:Y:S01]  /*a780*/  HMMA.16816.F32.BF16 R216, R88, R28, R216 ;  /* 0x0000001c58d8723c */ /* 0x000fe200000418d8 */
[----:B------:R4:W-:Y:S06]  /*a790*/  LDGSTS.E.BYPASS.128 [R225+0x1800], [R196.64+0x600], !PT ;  /* 0x01800600c4e17fae */ /* 0x0009ec000f901c44 */
[----:B------:R-:W-:Y:S01]  /*a7a0*/  IMAD.MOV.U32 R28, RZ, RZ, R202 ;  /* 0x000000ffff1c7224 */ /* 0x000fe200078e00ca */
[----:B------:R-:W-:Y:S01]  /*a7b0*/  HMMA.16816.F32.BF16 R168, R112, R12, R168 ;  /* 0x0000000c70a8723c */ /* 0x000fe200000418a8 */
[----:B------:R-:W-:-:S05]  /*a7c0*/  IMAD.MOV.U32 R29, RZ, RZ, R203 ;  /* 0x000000ffff1d7224 */ /* 0x000fca00078e00cb */
[----:B------:R2:W-:Y:S02]  /*a7d0*/  LDGSTS.E.BYPASS.128 [R225+0x2000], [R28.64+0x600], !PT ;  /* 0x020006001ce17fae */ /* 0x0005e4000f901c44 */
[----:B------:R-:W-:Y:S02]  /*a7e0*/  HMMA.16816.F32.BF16 R92, R88, R12, R92 ;  /* 0x0000000c585c723c */ /* 0x000fe4000004185c */
[----:B------:R2:W-:Y:S04]  /*a7f0*/  LDGSTS.E.BYPASS.128 [R225+0x2800], [R24.64+0x600], !PT ;  /* 0x0280060018e17fae */ /* 0x0005e8000f901c44 */
[----:B------:R2:W-:Y:S02]  /*a800*/  LDGSTS.E.BYPASS.128 [R225+0x3000], [R20.64+0x600], !PT ;  /* 0x0300060014e17fae */ /* 0x0005e4000f901c44 */
[C---:B-1----:R-:W-:Y:S02]  /*a810*/  HMMA.16816.F32.BF16 R68, R84.reuse, R42, R68 ;  /* 0x0000002a5444723c */ /* 0x042fe40000041844 */
[----:B------:R1:W-:Y:S04]  /*a820*/  LDGSTS.E.BYPASS.128 [R225+0x3800], [R16.64+0x600], !PT ;  /* 0x0380060010e17fae */ /* 0x0003e8000f901c44 */
[----:B------:R-:W0:Y:S02]  /*a830*/  LDGDEPBAR ;  /* 0x00000000000079af */ /* 0x000e240000000000 */
[C---:B------:R-:W-:Y:S02]  /*a840*/  HMMA.16816.F32.BF16 R160, R84.reuse, R38, R160 ;  /* 0x0000002654a0723c */ /* 0x040fe400000418a0 */
[----:B------:R1:W-:Y:S04]  /*a850*/  LDGSTS.E.BYPASS.128 [R225+0x8000], [R238.64+0x600], !PT ;  /* 0x08000600eee17fae */ /* 0x0003e8000f901c44 */
[----:B------:R1:W-:Y:S02]  /*a860*/  LDGSTS.E.BYPASS.128 [R225+0x8800], [R240.64+0x600], !PT ;  /* 0x08800600f0e17fae */ /* 0x0003e4000f901c44 */
        /* <DEDUP_REMOVED lines=10> */
[----:B------:R-:W0:Y:S06]  /*a910*/  LDGDEPBAR ;  /* 0x00000000000079af */ /* 0x000e2c0000000000 */
[C---:B------:R-:W-:Y:S08]  /*a920*/  HMMA.16816.F32.BF16 R132, R84.reuse, R18, R132 ;  /* 0x000000125484723c */ /* 0x040ff00000041884 */
[----:B------:R-:W-:Y:S08]  /*a930*/  HMMA.16816.F32.BF16 R72, R84, R14, R72 ;  /* 0x0000000e5448723c */ /* 0x000ff00000041848 */
[----:B--2---:R-:W-:Y:S01]  /*a940*/  HMMA.16816.F32.BF16 R128, R44, R42, R128 ;  /* 0x0000002a2c80723c */ /* 0x004fe20000041880 */
[----:B------:R-:W-:-:S04]  /*a950*/  DEPBAR.LE SB0, 0x2 ;  /* 0x000080800000791a */ /* 0x000fc80000000000 */
[----:B------:R-:W-:Y:S03]  /*a960*/  BAR.SYNC.DEFER_BLOCKING 0x0 ;  /* 0x0000000000007b1d */ /* 0x000fe60000010000 */
[C---:B------:R-:W-:Y:S08]  /*a970*/  HMMA.16816.F32.BF16 R124, R44.reuse, R38, R124 ;  /* 0x000000262c7c723c */ /* 0x040ff0000004187c */
[C---:B------:R-:W-:Y:S08]  /*a980*/  HMMA.16816.F32.BF16 R120, R44.reuse, R34, R120 ;  /* 0x000000222c78723c */ /* 0x040ff00000041878 */
[C---:B------:R-:W-:Y:S01]  /*a990*/  HMMA.16816.F32.BF16 R116, R44.reuse, R30, R116 ;  /* 0x0000001e2c74723c */ /* 0x040fe20000041874 */
[----:B------:R2:W-:Y:S07]  /*a9a0*/  LDSM.16.M88.4 R84, [R232+0xc000] ;  /* 0x00c00000e854783b */ /* 0x0005ee0000000200 */
[----:B------:R-:W-:Y:S01]  /*a9b0*/  HMMA.16816.F32.BF16 R108, R44, R26, R108 ;  /* 0x0000001a2c6c723c */ /* 0x000fe2000004186c */
[----:B------:R1:W-:Y:S04]  /*a9c0*/  LDSM.16.M88.4 R192, [R231+0xc000] ;  /* 0x00c00000e7c0783b */ /* 0x0003e80000000200 */
[----:B------:R3:W-:Y:S01]  /*a9d0*/  LDSM.16.M88.4 R184, [R230+0xc000] ;  /* 0x00c00000e6b8783b */ /* 0x0007e20000000200 */
[----:B--2---:R-:W-:-:S02]  /*a9e0*/  IMAD.MOV.U32 R232, RZ, RZ, R196 ;  /* 0x000000ffffe87224 */ /* 0x004fc400078e00c4 */
[----:B------:R-:W-:Y:S01]  /*a9f0*/  HMMA.16816.F32.BF16 R176, R44, R22, R176 ;  /* 0x000000162cb0723c */ /* 0x000fe200000418b0 */
[----:B-1----:R-:W-:Y:S01]  /*aa00*/  IMAD.MOV.U32 R231, RZ, RZ, R191 ;  /* 0x000000ffffe77224 */ /* 0x002fe200078e00bf */
[----:B------:R-:W-:Y:S01]  /*aa10*/  LDSM.16.M88.4 R88, [R229+0xc800] ;  /* 0x00c80000e558783b */ /* 0x000fe20000000200 */
[----:B---3--:R-:W-:-:S03]  /*aa20*/  MOV R230, R190 ;  /* 0x000000be00e67202 */ /* 0x008fc60000000f00 */
[----:B------:R-:W-:Y:S02]  /*aa30*/  LDSM.16.M88.4 R180, [R229+0xf800] ;  /* 0x00f80000e5b4783b */ /* 0x000fe40000000200 */
[C---:B------:R-:W-:Y:S02]  /*aa40*/  HMMA.16816.F32.BF16 R172, R44.reuse, R18, R172 ;  /* 0x000000122cac723c */ /* 0x040fe400000418ac */
[----:B------:R-:W-:Y:S04]  /*aa50*/  LDSM.16.M88.4 R188, [R229+0xe800] ;  /* 0x00e80000e5bc783b */ /* 0x000fe80000000200 */
[----:B------:R-:W-:Y:S02]  /*aa60*/  LDSM.16.M88.4 R200, [R234+0x4000] ;  /* 0x00400000eac8783b */ /* 0x000fe40000000200 */
[-C--:B------:R-:W-:Y:S02]  /*aa70*/  HMMA.16816.F32.BF16 R168, R44, R14.reuse, R168 ;  /* 0x0000000e2ca8723c */ /* 0x080fe400000418a8 */
[----:B------:R1:W-:Y:S04]  /*aa80*/  LDSM.16.M88.4 R44, [R233+0xc000] ;  /* 0x00c00000e92c783b */ /* 0x0003e80000000200 */
[----:B------:R2:W-:Y:S02]  /*aa90*/  LDSM.16.M88.4 R112, [R228+0x4000] ;  /* 0x00400000e470783b */ /* 0x0005e40000000200 */
[----:B------:R-:W-:Y:S01]  /*aaa0*/  HMMA.16816.F32.BF16 R92, R208, R14, R92 ;  /* 0x0000000ed05c723c */ /* 0x000fe2000004185c */
[----:B-1----:R-:W-:-:S02]  /*aab0*/  IMAD.MOV.U32 R233, RZ, RZ, R197 ;  /* 0x000000ffffe97224 */ /* 0x002fc400078e00c5 */
[----:B----4-:R1:W-:Y:S01]  /*aac0*/  LDSM.16.M88.4 R196, [R229+0xd800] ;  /* 0x00d80000e5c4783b */ /* 0x0103e20000000200 */
[----:B--2---:R-:W-:-:S04]  /*aad0*/  IMAD.MOV.U32 R228, RZ, RZ, R16 ;  /* 0x000000ffffe47224 */ /* 0x004fc800078e0010 */
[----:B------:R-:W-:Y:S01]  /*aae0*/  HMMA.16816.F32.BF16 R48, R204, R14, R48 ;  /* 0x0000000ecc30723c */ /* 0x000fe20000041830 */
[----:B------:R-:W2:Y:S01]  /*aaf0*/  LDSM.16.M88.4 R12, [R2+0x4000] ;  /* 0x00400000020c783b */ /* 0x000ea20000000200 */
[----:B-1----:R-:W-:-:S06]  /*ab00*/  IMAD.MOV.U32 R229, RZ, RZ, R17 ;  /* 0x000000ffffe57224 */ /* 0x002fcc00078e0011 */
[C---:B------:R-:W-:Y:S08]  /*ab10*/  HMMA.16816.F32.BF16 R164, R208.reuse, R42, R164 ;  /* 0x0000002ad0a4723c */ /* 0x040ff000000418a4 */
[C---:B------:R-:W-:Y:S08]  /*ab20*/  HMMA.16816.F32.BF16 R104, R208.reuse, R38, R104 ;  /* 0x00000026d068723c */ /* 0x040ff00000041868 */
[C---:B------:R-:W-:Y:S08]  /*ab30*/  HMMA.16816.F32.BF16 R100, R208.reuse, R34, R100 ;  /* 0x00000022d064723c */ /* 0x040ff00000041864 */
[C---:B------:R-:W-:Y:S08]  /*ab40*/  HMMA.16816.F32.BF16 R216, R208.reuse, R30, R216 ;  /* 0x0000001ed0d8723c */ /* 0x040ff000000418d8 */
[C---:B------:R-:W-:Y:S08]  /*ab50*/  HMMA.16816.F32.BF16 R212, R208.reuse, R26, R212 ;  /* 0x0000001ad0d4723c */ /* 0x040ff000000418d4 */
[C---:B------:R-:W-:Y:S08]  /*ab60*/  HMMA.16816.F32.BF16 R80, R208.reuse, R22, R80 ;  /* 0x00000016d050723c */ /* 0x040ff00000041850 */
[-C--:B------:R-:W-:Y:S07]  /*ab70*/  HMMA.16816.F32.BF16 R152, R208, R18.reuse, R152 ;  /* 0x00000012d098723c */ /* 0x080fee0000041898 */
[----:B------:R-:W-:Y:S01]  /*ab80*/  IMAD.MOV.U32 R210, RZ, RZ, R20 ;  /* 0x000000ffffd27224 */ /* 0x000fe200078e0014 */
[----:B------:R-:W-:Y:S01]  /*ab90*/  HMMA.16816.F32.BF16 R64, R204, R18, R64 ;  /* 0x00000012cc40723c */ /* 0x000fe20000041840 */
[----:B------:R-:W1:Y:S01]  /*aba0*/  LDSM.16.M88.4 R16, [R10+0x4000] ;  /* 0x004000000a10783b */ /* 0x000e620000000200 */
[----:B------:R-:W-:Y:S01]  /*abb0*/  IMAD.MOV.U32 R211, RZ, RZ, R21 ;  /* 0x000000ffffd37224 */ /* 0x000fe200078e0015 */
[----:B------:R-:W-:Y:S01]  /*abc0*/  MOV R208, R24 ;  /* 0x0000001800d07202 */ /* 0x000fe20000000f00 */
[----:B------:R-:W-:-:S04]  /*abd0*/  IMAD.MOV.U32 R209, RZ, RZ, R25 ;  /* 0x000000ffffd17224 */ /* 0x000fc800078e0019 */
[C---:B------:R-:W-:Y:S07]  /*abe0*/  HMMA.16816.F32.BF16 R144, R204.reuse, R42, R144 ;  /* 0x0000002acc90723c */ /* 0x040fee0000041890 */
[----:B------:R-:W-:Y:S01]  /*abf0*/  IMAD.MOV.U32 R42, RZ, RZ, R28 ;  /* 0x000000ffff2a7224 */ /* 0x000fe200078e001c */
[----:B------:R-:W-:Y:S01]  /*ac00*/  HMMA.16816.F32.BF16 R156, R204, R38, R156 ;  /* 0x00000026cc9c723c */ /* 0x000fe2000004189c */
[----:B------:R-:W-:-:S07]  /*ac10*/  IMAD.MOV.U32 R43, RZ, RZ, R29 ;  /* 0x000000ffff2b7224 */ /* 0x000fce00078e001d */
[C---:B------:R-:W-:Y:S08]  /*ac20*/  HMMA.16816.F32.BF16 R96, R204.reuse, R34, R96 ;  /* 0x00000022cc60723c */ /* 0x040ff00000041860 */
[C---:B------:R-:W-:Y:S01]  /*ac30*/  HMMA.16816.F32.BF16 R52, R204.reuse, R30, R52 ;  /* 0x0000001ecc34723c */ /* 0x040fe20000041834 */
[----:B------:R-:W-:Y:S07]  /*ac40*/  LDSM.16.M88.4 R28, [R5+0x4000] ;  /* 0x00400000051c783b */ /* 0x000fee0000000200 */
[C---:B------:R-:W-:Y:S01]  /*ac50*/  HMMA.16816.F32.BF16 R56, R204.reuse, R26, R56 ;  /* 0x0000001acc38723c */ /* 0x040fe20000041838 */
[----:B------:R-:W-:Y:S07]  /*ac60*/  LDSM.16.M88.4 R24, [R220+0x4000] ;  /* 0x00400000dc18783b */ /* 0x000fee0000000200 */
[----:B------:R-:W-:Y:S01]  /*ac70*/  HMMA.16816.F32.BF16 R60, R204, R22, R60 ;  /* 0x00000016cc3c723c */ /* 0x000fe2000004183c */
[----:B------:R-:W3:Y:S04]  /*ac80*/  LDSM.16.M88.4 R20, [R223+0x4000] ;  /* 0x00400000df14783b */ /* 0x000ee80000000200 */
[----:B------:R-:W-:Y:S03]  /*ac90*/  LDSM.16.M88.4 R204, [R8+0xf800] ;  /* 0x00f8000008cc783b */ /* 0x000fe60000000200 */
        /* <DEDUP_REMOVED lines=27> */
[C---:B-1----:R-:W-:Y:S07]  /*ae50*/  HMMA.16816.F32.BF16 R144, R16.reuse, R44, R144 ;  /* 0x0000002c1090723c */ /* 0x042fee0000041890 */
[----:B------:R-:W-:Y:S01]  /*ae60*/  IMAD.MOV.U32 R44, RZ, RZ, R210 ;  /* 0x000000ffff2c7224 */ /* 0x000fe200078e00d2 */
[----:B------:R-:W-:Y:S01]  /*ae70*/  HMMA.16816.F32.BF16 R156, R16, R88, R156 ;  /* 0x00000058109c723c */ /* 0x000fe2000004189c */
[----:B------:R-:W-:-:S06]  /*ae80*/  IMAD.MOV.U32 R45, RZ, RZ, R211 ;  /* 0x000000ffff2d7224 */ /* 0x000fcc00078e00d3 */
[----:B------:R-:W-:Y:S01]  /*ae90*/  MOV R88, R208 ;  /* 0x000000d000587202 */ /* 0x000fe20000000f00 */
[C---:B------:R-:W-:Y:S01]  /*aea0*/  HMMA.16816.F32.BF16 R96, R16.reuse, R84, R96 ;  /* 0x000000541060723c */ /* 0x040fe20000041860 */
[----:B------:R-:W-:Y:S02]  /*aeb0*/  IMAD.MOV.U32 R89, RZ, RZ, R209 ;  /* 0x000000ffff597224 */ /* 0x000fe400078e00d1 */
[----:B------:R1:W-:Y:S04]  /*aec0*/  LDSM.16.M88.4 R208, [R0+0x4000] ;  /* 0x0040000000d0783b */ /* 0x0003e80000000200 */
[----:B------:R-:W-:Y:S01]  /*aed0*/  IMAD.MOV.U32 R84, RZ, RZ, R42 ;  /* 0x000000ffff547224 */ /* 0x000fe200078e002a */
[C---:B------:R-:W-:Y:S01]  /*aee0*/  HMMA.16816.F32.BF16 R52, R16.reuse, R196, R52 ;  /* 0x000000c41034723c */ /* 0x040fe20000041834 */
[----:B------:R-:W-:Y:S01]  /*aef0*/  IMAD.MOV.U32 R85, RZ, RZ, R43 ;  /* 0x000000ffff557224 */ /* 0x000fe200078e002b */
[----:B-1----:R-:W1:Y:S05]  /*af00*/  S2R R0, SR_TID.X ;  /* 0x0000000000007919 */ /* 0x002e6a0000002100 */
[----:B------:R-:W-:Y:S01]  /*af10*/  IMAD.MOV.U32 R196, RZ, RZ, R232 ;  /* 0x000000ffffc47224 */ /* 0x000fe200078e00e8 */
[----:B------:R-:W-:Y:S01]  /*af20*/  HMMA.16816.F32.BF16 R56, R16, R192, R56 ;  /* 0x000000c01038723c */ /* 0x000fe20000041838 */
[----:B------:R-:W-:-:S02]  /*af30*/  IMAD.MOV.U32 R197, RZ, RZ, R233 ;  /* 0x000000ffffc57224 */ /* 0x000fc400078e00e9 */
[----:B------:R-:W-:Y:S04]  /*af40*/  LDSM.16.M88.4 R232, [R235+0x4000] ;  /* 0x00400000ebe8783b */ /* 0x000fe80000000200 */
[----:B------:R-:W-:Y:S01]  /*af50*/  MOV R192, R32 ;  /* 0x0000002000c07202 */ /* 0x000fe20000000f00 */
[C---:B------:R-:W-:Y:S01]  /*af60*/  HMMA.16816.F32.BF16 R60, R16.reuse, R188, R60 ;  /* 0x000000bc103c723c */ /* 0x040fe2000004183c */
[----:B------:R-:W-:Y:S02]  /*af70*/  IMAD.MOV.U32 R193, RZ, RZ, R33 ;  /* 0x000000ffffc17224 */ /* 0x000fe400078e0021 */
[----:B------:R-:W-:Y:S04]  /*af80*/  LDSM.16.M88.4 R32, [R8+0xc800] ;  /* 0x00c800000820783b */ /* 0x000fe80000000200 */
[----:B------:R-:W-:Y:S01]  /*af90*/  IMAD.MOV.U32 R188, RZ, RZ, R36 ;  /* 0x000000ffffbc7224 */ /* 0x000fe200078e0024 */
[----:B------:R-:W-:Y:S01]  /*afa0*/  HMMA.16816.F32.BF16 R64, R16, R184, R64 ;  /* 0x000000b81040723c */ /* 0x000fe20000041840 */
[----:B------:R-:W-:-:S02]  /*afb0*/  IMAD.MOV.U32 R189, RZ, RZ, R37 ;  /* 0x000000ffffbd7224 */ /* 0x000fc400078e0025 */
[----:B------:R-:W-:Y:S01]  /*afc0*/  LDSM.16.M88.4 R36, [R8+0xd800] ;  /* 0x00d800000824783b */ /* 0x000fe20000000200 */
[----:B-1----:R-:W-:-:S03]  /*afd0*/  IMAD.SHL.U32 R2, R0, 0x2, RZ ;  /* 0x0000000200027824 */ /* 0x002fc600078e00ff */
[----:B------:R-:W-:Y:S01]  /*afe0*/  IMAD.MOV.U32 R184, RZ, RZ, R40 ;  /* 0x000000ffffb87224 */ /* 0x000fe200078e0028 */
[----:B------:R-:W-:Y:S01]  /*aff0*/  HMMA.16816.F32.BF16 R48, R16, R180, R48 ;  /* 0x000000b41030723c */ /* 0x000fe20000041830 */
[----:B------:R-:W-:Y:S01]  /*b000*/  LDSM.16.M88.4 R16, [R222+0x4000] ;  /* 0x00400000de10783b */ /* 0x000fe20000000200 */
[----:B------:R-:W-:-:S03]  /*b010*/  IMAD.MOV.U32 R185, RZ, RZ, R41 ;  /* 0x000000ffffb97224 */ /* 0x000fc600078e0029 */
[----:B------:R1:W-:Y:S03]  /*b020*/  LDSM.16.M88.4 R40, [R3+0xc000] ;  /* 0x00c000000328783b */ /* 0x0003e60000000200 */
[----:B---3--:R-:W-:Y:S01]  /*b030*/  HMMA.16816.F32.BF16 R68, R20, R46, R68 ;  /* 0x0000002e1444723c */ /* 0x008fe20000041844 */
[----:B------:R-:W-:Y:S01]  /*b040*/  LDSM.16.M88.4 R220, [R221+0x4000] ;  /* 0x00400000dddc783b */ /* 0x000fe20000000200 */
[----:B-1----:R-:W-:-:S06]  /*b050*/  SHF.L.U32 R3, R0, 0x5, RZ ;  /* 0x0000000500037819 */ /* 0x002fcc00000006ff */
        /* <DEDUP_REMOVED lines=8> */
[----:B------:R-:W-:Y:S03]  /*b0e0*/  LDSM.16.M88.4 R8, [R237+0x4000] ;  /* 0x00400000ed08783b */ /* 0x000fe60000000200 */
        /* <DEDUP_REMOVED lines=17> */
[----:B------:R-:W4:Y:S04]  /*b200*/  LDSM.16.M88.4 R28, [R7+0x4000] ;  /* 0x00400000071c783b */ /* 0x000f280000000200 */
[----:B------:R-:W1:Y:S03]  /*b210*/  LDSM.16.M88.4 R4, [R6+0x4000] ;  /* 0x004000000604783b */ /* 0x000e660000000200 */
        /* <DEDUP_REMOVED lines=8> */
[----:B------:R-:W2:Y:S04]  /*b2a0*/  LDSM.16.M88.4 R12, [R236+0x4000] ;  /* 0x00400000ec0c783b */ /* 0x000ea80000000200 */
[----:B------:R-:W-:Y:S03]  /*b2b0*/  BAR.SYNC.DEFER_BLOCKING 0x0 ;  /* 0x0000000000007b1d */ /* 0x000fe60000010000 */
[C---:B-1----:R-:W-:Y:S08]  /*b2c0*/  HMMA.16816.F32.BF16 R68, R16.reuse, R20, R68 ;  /* 0x000000141044723c */ /* 0x042ff00000041844 */
[C---:B------:R-:W-:Y:S08]  /*b2d0*/  HMMA.16816.F32.BF16 R160, R16.reuse, R32, R160 ;  /* 0x0000002010a0723c */ /* 0x040ff000000418a0 */
[----:B---3--:R-:W-:Y:S01]  /*b2e0*/  HMMA.16816.F32.BF16 R140, R16, R24, R140 ;  /* 0x00000018108c723c */ /* 0x008fe2000004188c */
[----:B------:R-:W-:Y:S01]  /*b2f0*/  @!PT LDS RZ, [RZ] ;  /* 0x00000000fffff984 */ /* 0x000fe20000000800 */
[----:B------:R-:W-:Y:S01]  /*b300*/  @!PT LDS RZ, [RZ] ;  /* 0x00000000fffff984 */ /* 0x000fe20000000800 */
[----:B------:R-:W-:Y:S01]  /*b310*/  @!PT LDS RZ, [RZ] ;  /* 0x00000000fffff984 */ /* 0x000fe20000000800 */
[----:B------:R1:W-:Y:S07]  /*b320*/  LDGSTS.E.BYPASS.128 [R225+0x4000], [R184.64+0x680], !PT ;  /* 0x04000680b8e17fae */ /* 0x0003ee000f901c44 */
[C---:B----4-:R-:W-:Y:S01]  /*b330*/  HMMA.16816.F32.BF16 R164, R28.reuse, R20, R164 ;  /* 0x000000141ca4723c */ /* 0x050fe200000418a4 */
[----:B------:R1:W-:Y:S04]  /*b340*/  LDGSTS.E.BYPASS.128 [R225+0x4800], [R188.64+0x680], !PT ;  /* 0x04800680bce17fae */ /* 0x0003e8000f901c44 */
[----:B------:R1:W-:Y:S03]  /*b350*/  LDGSTS.E.BYPASS.128 [R225+0x5000], [R192.64+0x680], !PT ;  /* 0x05000680c0e17fae */ /* 0x0003e6000f901c44 */
[C---:B------:R-:W-:Y:S01]  /*b360*/  HMMA.16816.F32.BF16 R104, R28.reuse, R32, R104 ;  /* 0x000000201c68723c */ /* 0x040fe20000041868 */
[----:B------:R1:W-:Y:S04]  /*b370*/  LDGSTS.E.BYPASS.128 [R225+0x5800], [R196.64+0x680], !PT ;  /* 0x05800680c4e17fae */ /* 0x0003e8000f901c44 */
[----:B------:R3:W-:Y:S03]  /*b380*/  LDGSTS.E.BYPASS.128 [R225+0x6000], [R84.64+0x680], !PT ;  /* 0x0600068054e17fae */ /* 0x0007e6000f901c44 */
[C---:B------:R-:W-:Y:S01]  /*b390*/  HMMA.16816.F32.BF16 R100, R28.reuse, R24, R100 ;  /* 0x000000181c64723c */ /* 0x040fe20000041864 */
[----:B------:R4:W-:Y:S04]  /*b3a0*/  LDGSTS.E.BYPASS.128 [R225+0x6800], [R88.64+0x680], !PT ;  /* 0x0680068058e17fae */ /* 0x0009e8000f901c44 */
[----:B------:R1:W-:Y:S03]  /*b3b0*/  LDGSTS.E.BYPASS.128 [R225+0x7000], [R44.64+0x680], !PT ;  /* 0x070006802ce17fae */ /* 0x0003e6000f901c44 */
[C---:B------:R-:W-:Y:S01]  /*b3c0*/  HMMA.16816.F32.BF16 R216, R28.reuse, R36, R216 ;  /* 0x000000241cd8723c */ /* 0x040fe200000418d8 */
[----:B------:R1:W-:Y:S04]  /*b3d0*/  LDGSTS.E.BYPASS.128 [R225+0x7800], [R228.64+0x680], !PT ;  /* 0x07800680e4e17fae */ /* 0x0003e8000f901c44 */
[----:B------:R-:W0:Y:S03]  /*b3e0*/  LDGDEPBAR ;  /* 0x00000000000079af */ /* 0x000e260000000000 */
        /* <DEDUP_REMOVED lines=9> */
[----:B------:R-:W-:Y:S01]  /*b480*/  HMMA.16816.F32.BF16 R92, R28, R204, R92 ;  /* 0x000000cc1c5c723c */ /* 0x000fe2000004185c */
[----:B------:R1:W-:Y:S04]  /*b490*/  LDGSTS.E.BYPASS.128 [R225+0xf000], [R250.64+0x680], !PT ;  /* 0x0f000680fae17fae */ /* 0x0003e8000f901c44 */
[----:B------:R1:W-:Y:S03]  /*b4a0*/  LDGSTS.E.BYPASS.128 [R225+0xf800], [R230.64+0x680], !PT ;  /* 0x0f800680e6e17fae */ /* 0x0003e6000f901c44 */
[C---:B------:R-:W-:Y:S01]  /*b4b0*/  HMMA.16816.F32.BF16 R148, R16.reuse, R36, R148 ;  /* 0x000000241094723c */ /* 0x040fe20000041894 */
[----:B------:R-:W0:Y:S07]  /*b4c0*/  LDGDEPBAR ;  /* 0x00000000000079af */ /* 0x000e2e0000000000 */
[C---:B------:R-:W-:Y:S08]  /*b4d0*/  HMMA.16816.F32.BF16 R76, R16.reuse, R40, R76 ;  /* 0x00000028104c723c */ /* 0x040ff0000004184c */
[C---:B------:R-:W-:Y:S08]  /*b4e0*/  HMMA.16816.F32.BF16 R136, R16.reuse, R200, R136 ;  /* 0x000000c81088723c */ /* 0x040ff00000041888 */
[----:B------:R-:W-:Y:S01]  /*b4f0*/  HMMA.16816.F32.BF16 R132, R16, R112, R132 ;  /* 0x000000701084723c */ /* 0x000fe20000041884 */
[----:B------:R-:W-:-:S07]  /*b500*/  DEPBAR.LE SB0, 0x0 ;  /* 0x000080000000791a */ /* 0x000fce0000000000 */
[----:B------:R-:W-:Y:S08]  /*b510*/  HMMA.16816.F32.BF16 R72, R16, R204, R72 ;  /* 0x000000cc1048723c */ /* 0x000ff00000041848 */
[C---:B------:R-:W-:Y:S08]  /*b520*/  HMMA.16816.F32.BF16 R144, R4.reuse, R20, R144 ;  /* 0x000000140490723c */ /* 0x040ff00000041890 */
[C---:B------:R-:W-:Y:S08]  /*b530*/  HMMA.16816.F32.BF16 R156, R4.reuse, R32, R156 ;  /* 0x00000020049c723c */ /* 0x040ff0000004189c */
[C---:B------:R-:W-:Y:S08]  /*b540*/  HMMA.16816.F32.BF16 R96, R4.reuse, R24, R96 ;  /* 0x000000180460723c */ /* 0x040ff00000041860 */
[C---:B------:R-:W-:Y:S08]  /*b550*/  HMMA.16816.F32.BF16 R52, R4.reuse, R36, R52 ;  /* 0x000000240434723c */ /* 0x040ff00000041834 */
[C---:B------:R-:W-:Y:S08]  /*b560*/  HMMA.16816.F32.BF16 R56, R4.reuse, R40, R56 ;  /* 0x000000280438723c */ /* 0x040ff00000041838 */
[C---:B------:R-:W-:Y:S08]  /*b570*/  HMMA.16816.F32.BF16 R60, R4.reuse, R200, R60 ;  /* 0x000000c8043c723c */ /* 0x040ff0000004183c */
[C---:B------:R-:W-:Y:S08]  /*b580*/  HMMA.16816.F32.BF16 R64, R4.reuse, R112, R64 ;  /* 0x000000700440723c */ /* 0x040ff00000041840 */
[----:B------:R-:W-:Y:S07]  /*b590*/  HMMA.16816.F32.BF16 R48, R4, R204, R48 ;  /* 0x000000cc0430723c */ /* 0x000fee0000041830 */
[----:B------:R-:W-:Y:S01]  /*b5a0*/  IMAD.SHL.U32 R4, R0, 0x8, RZ ;  /* 0x0000000800047824 */ /* 0x000fe200078e00ff */
[----:B------:R-:W-:Y:S01]  /*b5b0*/  HMMA.16816.F32.BF16 R68, R220, R22, R68 ;  /* 0x00000016dc44723c */ /* 0x000fe20000041844 */
[----:B------:R-:W-:-:S02]  /*b5c0*/  LOP3.LUT R5, R3, 0x180, RZ, 0xc0, !PT ;  /* 0x0000018003057812 */ /* 0x000fc400078ec0ff */
[----:B------:R-:W-:Y:S02]  /*b5d0*/  LOP3.LUT R7, R0, 0x8, RZ, 0xc0, !PT ;  /* 0x0000000800077812 */ /* 0x000fe400078ec0ff */
[----:B------:R-:W-:Y:S02]  /*b5e0*/  LOP3.LUT R2, R5, 0x6, R2, 0xf8, !PT ;  /* 0x0000000605027812 */ /* 0x000fe400078ef802 */
[----:B------:R-:W-:Y:S01]  /*b5f0*/  LOP3.LUT R6, R4, 0x3f8, RZ, 0xc0, !PT ;  /* 0x000003f804067812 */ /* 0x000fe200078ec0ff */
[----:B------:R-:W-:Y:S01]  /*b600*/  HMMA.16816.F32.BF16 R160, R220, R34, R160 ;  /* 0x00000022dca0723c */ /* 0x000fe200000418a0 */
[----:B------:R-:W-:Y:S02]  /*b610*/  SHF.R.U32.HI R0, RZ, 0x4, R0 ;  /* 0x00000004ff007819 */ /* 0x000fe40000011600 */
[----:B------:R-:W-:Y:S02]  /*b620*/  LOP3.LUT R5, R6, 0x800, RZ, 0xfc, !PT ;  /* 0x0000080006057812 */ /* 0x000fe400078efcff */
[----:B------:R-:W-:-:S03]  /*b630*/  SGXT.U32 R0, R0, 0x3 ;  /* 0x000000030000781a */ /* 0x000fc60000000000 */
[----:B------:R-:W-:Y:S01]  /*b640*/  HMMA.16816.F32.BF16 R140, R220, R26, R140 ;  /* 0x0000001adc8c723c */ /* 0x000fe2000004188c */
[----:B------:R-:W-:-:S04]  /*b650*/  LOP3.LUT R0, R0, R227, RZ, 0xfc, !PT ;  /* 0x000000e300007212 */ /* 0x000fc800078efcff */
[----:B------:R-:W-:-:S03]  /*b660*/  LOP3.LUT R16, R0, 0x8, RZ, 0xfc, !PT ;  /* 0x0000000800107812 */ /* 0x000fc600078efcff */
[----:B------:R-:W-:Y:S01]  /*b670*/  HMMA.16816.F32.BF16 R164, R8, R22, R164 ;  /* 0x0000001608a4723c */ /* 0x000fe200000418a4 */
[----:B------:R-:W-:Y:S02]  /*b680*/  F2FP.BF16.PACK_AB R69, R69, R68 ;  /* 0x000000444545723e */ /* 0x000fe400000010ff */
[----:B------:R-:W-:-:S05]  /*b690*/  F2FP.BF16.PACK_AB R71, R71, R70 ;  /* 0x000000464747723e */ /* 0x000fca00000010ff */
        /* <DEDUP_REMOVED lines=20> */
[----:B------:R-:W-:-:S04]  /*b7e0*/  F2FP.BF16.PACK_AB R215, R215, R214 ;  /* 0x000000d6d7d7723e */ /* 0x000fc800000010ff */
[----:B------:R-:W-:Y:S01]  /*b7f0*/  LOP3.LUT R8, R4, 0x38, RZ, 0xc0, !PT ;  /* 0x0000003804087812 */ /* 0x000fe200078ec0ff */
[C---:B------:R-:W-:Y:S01]  /*b800*/  HMMA.16816.F32.BF16 R148, R220.reuse, R38, R148 ;  /* 0x00000026dc94723c */ /* 0x040fe20000041894 */
[----:B------:R-:W-:Y:S02]  /*b810*/  LOP3.LUT R9, R2, 0xa00, R3, 0xf8, !PT ;  /* 0x00000a0002097812 */ /* 0x000fe400078ef803 */
[C---:B------:R-:W-:Y:S01]  /*b820*/  LOP3.LUT R3, R6.reuse, 0x400, RZ, 0xfc, !PT ;  /* 0x0000040006037812 */ /* 0x040fe200078efcff */
[----:B------:R-:W-:Y:S01]  /*b830*/  IMAD R7, R7, 0x8, R8 ;  /* 0x0000000807077824 */ /* 0x000fe200078e0208 */
[----:B------:R-:W-:Y:S02]  /*b840*/  LOP3.LUT R10, R6, 0xc00, RZ, 0xfc, !PT ;  /* 0x00000c00060a7812 */ /* 0x000fe400078efcff */
[----:B------:R-:W-:Y:S01]  /*b850*/  SHF.R.U32.HI R2, RZ, 0x3, R4 ;  /* 0x00000003ff027819 */ /* 0x000fe20000011604 */
[----:B------:R-:W-:Y:S01]  /*b860*/  HMMA.16816.F32.BF16 R76, R220, R42, R76 ;  /* 0x0000002adc4c723c */ /* 0x000fe2000004184c */
[----:B------:R-:W-:Y:S01]  /*b870*/  SHF.R.U32.HI R8, RZ, 0x3, R5 ;  /* 0x00000003ff087819 */ /* 0x000fe20000011605 */
[----:B------:R-:W-:Y:S01]  /*b880*/  IMAD.IADD R7, R226, 0x1, R7 ;  /* 0x00000001e2077824 */ /* 0x000fe200078e0207 */
[----:B------:R-:W-:-:S02]  /*b890*/  SHF.R.U32.HI R4, RZ, 0x3, R3 ;  /* 0x00000003ff047819 */ /* 0x000fc40000011603 */
[----:B------:R-:W-:Y:S02]  /*b8a0*/  SHF.R.U32.HI R10, RZ, 0x3, R10 ;  /* 0x00000003ff0a7819 */ /* 0x000fe4000001160a */
[----:B------:R-:W-:Y:S01]  /*b8b0*/  LOP3.LUT R3, R2, 0x70, RZ, 0xc0, !PT ;  /* 0x0000007002037812 */ /* 0x000fe200078ec0ff */
[C---:B------:R-:W-:Y:S01]  /*b8c0*/  HMMA.16816.F32.BF16 R136, R220.reuse, R202, R136 ;  /* 0x000000cadc88723c */ /* 0x040fe20000041888 */
[C---:B------:R-:W-:Y:S02]  /*b8d0*/  LOP3.LUT R224, R9.reuse, R224, RZ, 0xfc, !PT ;  /* 0x000000e009e07212 */ /* 0x040fe400078efcff */
[----:B------:R-:W-:Y:S02]  /*b8e0*/  LOP3.LUT R11, R8, 0x170, RZ, 0xc0, !PT ;  /* 0x00000170080b7812 */ /* 0x000fe400078ec0ff */
[----:B------:R-:W-:Y:S01]  /*b8f0*/  LOP3.LUT R5, R4, 0xf0, RZ, 0xc0, !PT ;  /* 0x000000f004057812 */ /* 0x000fe200078ec0ff */
[----:B------:R-:W-:Y:S01]  /*b900*/  IMAD R4, R6, 0x2, R3 ;  /* 0x0000000206047824 */ /* 0x000fe200078e0203 */
[----:B------:R-:W-:Y:S01]  /*b910*/  BAR.SYNC.DEFER_BLOCKING 0x0 ;  /* 0x0000000000007b1d */ /* 0x000fe20000010000 */
[C---:B------:R-:W-:Y:S01]  /*b920*/  HMMA.16816.F32.BF16 R132, R220.reuse, R114, R132 ;  /* 0x00000072dc84723c */ /* 0x040fe20000041884 */
[----:B------:R-:W-:Y:S01]  /*b930*/  LOP3.LUT R17, R10, 0x1f0, RZ, 0xc0, !PT ;  /* 0x000001f00a117812 */ /* 0x000fe200078ec0ff */
[----:B------:R-:W-:Y:S01]  /*b940*/  IMAD.SHL.U32 R224, R224, 0x2, RZ ;  /* 0x00000002e0e07824 */ /* 0x000fe200078e00ff */
[C---:B------:R-:W-:Y:S01]  /*b950*/  LEA R3, R6.reuse, R11, 0x1 ;  /* 0x0000000b06037211 */ /* 0x040fe200078e08ff */
[C---:B------:R-:W-:Y:S01]  /*b960*/  IMAD R5, R6.reuse, 0x2, R5 ;  /* 0x0000000206057824 */ /* 0x040fe200078e0205 */
[C---:B------:R-:W-:Y:S01]  /*b970*/  LOP3.LUT R11, R9.reuse, 0x400, RZ, 0xfc, !PT ;  /* 0x00000400090b7812 */ /* 0x040fe200078efcff */
[----:B------:R-:W-:Y:S01]  /*b980*/  IMAD R2, R6, 0x2, R17 ;  /* 0x0000000206027824 */ /* 0x000fe200078e0211 */
[-C--:B------:R-:W-:Y:S01]  /*b990*/  LEA.HI R6, R9, R224.reuse, RZ, 0x1d ;  /* 0x000000e009067211 */ /* 0x080fe200078fe8ff */
[----:B------:R-:W-:Y:S01]  /*b9a0*/  HMMA.16816.F32.BF16 R72, R220, R206, R72 ;  /* 0x000000cedc48723c */ /* 0x000fe20000041848 */
[----:B------:R-:W-:-:S02]  /*b9b0*/  LEA.HI R8, R11, R224, RZ, 0x1d ;  /* 0x000000e00b087211 */ /* 0x000fc400078fe8ff */
[----:B------:R-:W-:Y:S02]  /*b9c0*/  F2FP.BF16.PACK_AB R149, R149, R148 ;  /* 0x000000949595723e */ /* 0x000fe400000010ff */
[----:B------:R-:W-:Y:S02]  /*b9d0*/  F2FP.BF16.PACK_AB R151, R151, R150 ;  /* 0x000000969797723e */ /* 0x000fe400000010ff */
[----:B------:R-:W-:Y:S01]  /*b9e0*/  F2FP.BF16.PACK_AB R77, R77, R76 ;  /* 0x0000004c4d4d723e */ /* 0x000fe200000010ff */
[C---:B------:R-:W-:Y:S01]  /*b9f0*/  HMMA.16816.F32.BF16 R128, R208.reuse, R20, R128 ;  /* 0x00000014d080723c */ /* 0x040fe20000041880 */
[----:B------:R-:W-:Y:S02]  /*ba00*/  F2FP.BF16.PACK_AB R79, R79, R78 ;  /* 0x0000004e4f4f723e */ /* 0x000fe400000010ff */
[----:B------:R-:W-:Y:S02]  /*ba10*/  F2FP.BF16.PACK_AB R137, R137, R136 ;  /* 0x000000888989723e */ /* 0x000fe400000010ff */
[----:B------:R-:W-:Y:S01]  /*ba20*/  F2FP.BF16.PACK_AB R139, R139, R138 ;  /* 0x0000008a8b8b723e */ /* 0x000fe200000010ff */
[----:B------:R-:W-:Y:S02]  /*ba30*/  STS [R6], R69 ;  /* 0x0000004506007388 */ /* 0x000fe40000000800 */
[----:B------:R-:W-:Y:S01]  /*ba40*/  F2FP.BF16.PACK_AB R133, R133, R132 ;  /* 0x000000848585723e */ /* 0x000fe200000010ff */
[----:B------:R-:W-:Y:S01]  /*ba50*/  HMMA.16816.F32.BF16 R124, R208, R32, R124 ;  /* 0x00000020d07c723c */ /* 0x000fe2000004187c */
[----:B------:R-:W-:Y:S01]  /*ba60*/  F2FP.BF16.PACK_AB R135, R135, R134 ;  /* 0x000000868787723e */ /* 0x000fe200000010ff */
[----:B------:R-:W-:Y:S01]  /*ba70*/  STS [R8+0x800], R71 ;  /* 0x0008004708007388 */ /* 0x000fe20000000800 */
[----:B------:R-:W-:-:S02]  /*ba80*/  ISETP.GE.AND P0, PT, R7, 0xc00, PT ;  /* 0x00000c000700780c */ /* 0x000fc40003f06270 */
[----:B------:R-:W-:Y:S01]  /*ba90*/  F2FP.BF16.PACK_AB R81, R81, R80 ;  /* 0x000000505151723e */ /* 0x000fe200000010ff */
[----:B------:R-:W-:Y:S01]  /*baa0*/  STS [R6+0x20], R161 ;  /* 0x000020a106007388 */ /* 0x000fe20000000800 */
[----:B------:R-:W-:Y:S01]  /*bab0*/  F2FP.BF16.PACK_AB R73, R73, R72 ;  /* 0x000000484949723e */ /* 0x000fe200000010ff */
[C---:B------:R-:W-:Y:S01]  /*bac0*/  HMMA.16816.F32.BF16 R116, R208.reuse, R36, R116 ;  /* 0x00000024d074723c */ /* 0x040fe20000041874 */
[----:B------:R-:W-:Y:S01]  /*bad0*/  F2FP.BF16.PACK_AB R75, R75, R74 ;  /* 0x0000004a4b4b723e */ /* 0x000fe200000010ff */
[----:B------:R-:W-:Y:S01]  /*bae0*/  STS [R8+0x820], R163 ;  /* 0x000820a308007388 */ /* 0x000fe20000000800 */
[----:B------:R-:W-:Y:S02]  /*baf0*/  ISETP.LT.AND P4, PT, R16, 0x4d, !P0 ;  /* 0x0000004d1000780c */ /* 0x000fe40004781270 */
[----:B------:R-:W-:Y:S01]  /*bb00*/  F2FP.BF16.PACK_AB R83, R83, R82 ;  /* 0x000000525353723e */ /* 0x000fe200000010ff */
[----:B------:R-:W-:Y:S01]  /*bb10*/  STS [R6+0x40], R141 ;  /* 0x0000408d06007388 */ /* 0x000fe20000000800 */
[----:B------:R-:W-:Y:S01]  /*bb20*/  F2FP.BF16.PACK_AB R153, R153, R152 ;  /* 0x000000989999723e */ /* 0x000fe200000010ff */
[----:B------:R-:W-:Y:S01]  /*bb30*/  HMMA.16816.F32.BF16 R120, R208, R24, R120 ;  /* 0x00000018d078723c */ /* 0x000fe20000041878 */
[----:B------:R-:W-:Y:S01]  /*bb40*/  F2FP.BF16.PACK_AB R155, R155, R154 ;  /* 0x0000009a9b9b723e */ /* 0x000fe200000010ff */
[----:B------:R-:W-:Y:S01]  /*bb50*/  STS [R8+0x840], R143 ;  /* 0x0008408f08007388 */ /* 0x000fe20000000800 */
[----:B------:R-:W-:-:S02]  /*bb60*/  F2FP.BF16.PACK_AB R93, R93, R92 ;  /* 0x0000005c5d5d723e */ /* 0x000fc400000010ff */
[----:B------:R-:W-:Y:S01]  /*bb70*/  F2FP.BF16.PACK_AB R95, R95, R94 ;  /* 0x0000005e5f5f723e */ /* 0x000fe200000010ff */
[----:B------:R-:W-:Y:S01]  /*bb80*/  STS [R6+0x60], R149 ;  /* 0x0000609506007388 */ /* 0x000fe20000000800 */
[C---:B------:R-:W-:Y:S01]  /*bb90*/  LOP3.LUT R11, R0.reuse, 0x10, RZ, 0xfc, !PT ;  /* 0x00000010000b7812 */ /* 0x040fe200078efcff */
[C---:B------:R-:W-:Y:S01]  /*bba0*/  HMMA.16816.F32.BF16 R108, R208.reuse, R40, R108 ;  /* 0x00000028d06c723c */ /* 0x040fe2000004186c */
[C---:B------:R-:W-:Y:S01]  /*bbb0*/  LOP3.LUT R9, R0.reuse, 0x20, RZ, 0xfc, !PT ;  /* 0x0000002000097812 */ /* 0x040fe200078efcff */
[----:B------:R-:W-:Y:S01]  /*bbc0*/  STS [R8+0x860], R151 ;  /* 0x0008609708007388 */ /* 0x000fe20000000800 */
[----:B------:R-:W-:Y:S02]  /*bbd0*/  ISETP.LT.AND P3, PT, R11, 0x4d, !P0 ;  /* 0x0000004d0b00780c */ /* 0x000fe40004761270 */
[----:B------:R-:W-:Y:S01]  /*bbe0*/  ISETP.LT.AND P6, PT, R9, 0x4d, !P0 ;  /* 0x0000004d0900780c */ /* 0x000fe200047c1270 */
[----:B------:R-:W-:Y:S01]  /*bbf0*/  STS [R6+0x80], R77 ;  /* 0x0000804d06007388 */ /* 0x000fe20000000800 */
[C---:B------:R-:W-:Y:S01]  /*bc00*/  ISETP.LT.AND P5, PT, R0.reuse, 0x4d, !P0 ;  /* 0x0000004d0000780c */ /* 0x040fe200047a1270 */
[----:B------:R-:W-:Y:S01]  /*bc10*/  HMMA.16816.F32.BF16 R176, R208, R200, R176 ;  /* 0x000000c8d0b0723c */ /* 0x000fe200000418b0 */
[----:B------:R-:W-:Y:S01]  /*bc20*/  LOP3.LUT R10, R0, 0x18, RZ, 0xfc, !PT ;  /* 0x00000018000a7812 */ /* 0x000fe200078efcff */
[----:B------:R-:W-:Y:S01]  /*bc30*/  STS [R8+0x880], R79 ;  /* 0x0008804f08007388 */ /* 0x000fe20000000800 */
[----:B------:R-:W-:-:S02]  /*bc40*/  ISETP.LT.AND P1, PT, R227, RZ, !P0 ;  /* 0x000000ffe300720c */ /* 0x000fc40004721270 */
[----:B------:R-:W-:Y:S01]  /*bc50*/  ISETP.LT.AND P2, PT, R10, 0x4d, !P0 ;  /* 0x0000004d0a00780c */ /* 0x000fe20004741270 */
[----:B------:R-:W-:Y:S02]  /*bc60*/  STS [R6+0xa0], R137 ;  /* 0x0000a08906007388 */ /* 0x000fe40000000800 */
[C---:B------:R-:W-:Y:S02]  /*bc70*/  HMMA.16816.F32.BF16 R172, R208.reuse, R112, R172 ;  /* 0x00000070d0ac723c */ /* 0x040fe400000418ac */
[----:B------:R-:W-:Y:S04]  /*bc80*/  STS [R8+0x8a0], R139 ;  /* 0x0008a08b08007388 */ /* 0x000fe80000000800 */
[----:B------:R-:W-:Y:S02]  /*bc90*/  STS [R6+0xc0], R133 ;  /* 0x0000c08506007388 */ /* 0x000fe40000000800 */
[----:B------:R-:W-:Y:S02]  /*bca0*/  HMMA.16816.F32.BF16 R168, R208, R204, R168 ;  /* 0x000000ccd0a8723c */ /* 0x000fe400000418a8 */
[----:B------:R-:W-:Y:S04]  /*bcb0*/  STS [R8+0x8c0], R135 ;  /* 0x0008c08708007388 */ /* 0x000fe80000000800 */
[----:B------:R-:W-:Y:S02]  /*bcc0*/  STS [R6+0xe0], R73 ;  /* 0x0000e04906007388 */ /* 0x000fe40000000800 */
[C---:B------:R-:W-:Y:S02]  /*bcd0*/  HMMA.16816.F32.BF16 R128, R232.reuse, R22, R128 ;  /* 0x00000016e880723c */ /* 0x040fe40000041880 */
[----:B------:R-:W-:Y:S04]  /*bce0*/  STS [R8+0x8e0], R75 ;  /* 0x0008e04b08007388 */ /* 0x000fe80000000800 */
[----:B------:R-:W-:Y:S02]  /*bcf0*/  BAR.SYNC.DEFER_BLOCKING 0x0 ;  /* 0x0000000000007b1d */ /* 0x000fe40000010000 */
[C---:B------:R-:W-:Y:S08]  /*bd00*/  HMMA.16816.F32.BF16 R124, R232.reuse, R34, R124 ;  /* 0x00000022e87c723c */ /* 0x040ff0000004187c */
[----:B------:R-:W-:Y:S08]  /*bd10*/  HMMA.16816.F32.BF16 R116, R232, R38, R116 ;  /* 0x00000026e874723c */ /* 0x000ff00000041874 */
[----:B--2---:R-:W-:Y:S01]  /*bd20*/  HMMA.16816.F32.BF16 R144, R12, R22, R144 ;  /* 0x000000160c90723c */ /* 0x004fe20000041890 */
[----:B------:R-:W-:-:S02]  /*bd30*/  F2FP.BF16.PACK_AB R129, R129, R128 ;  /* 0x000000808181723e */ /* 0x000fc400000010ff */
[----:B------:R-:W-:Y:S01]  /*bd40*/  F2FP.BF16.PACK_AB R131, R131, R130 ;  /* 0x000000828383723e */ /* 0x000fe200000010ff */
[----:B------:R-:W2:Y:S04]  /*bd50*/  LDS.128 R28, [R4] ;  /* 0x00000000041c7984 */ /* 0x000ea80000000c00 */
[----:B------:R-:W-:Y:S01]  /*bd60*/  HMMA.16816.F32.BF16 R156, R12, R34, R156 ;  /* 0x000000220c9c723c */ /* 0x000fe2000004189c */
[----:B------:R-:W-:Y:S01]  /*bd70*/  F2FP.BF16.PACK_AB R125, R125, R124 ;  /* 0x0000007c7d7d723e */ /* 0x000fe200000010ff */
[----:B------:R-:W1:Y:S01]  /*bd80*/  LDS.128 R32, [R5+0x800] ;  /* 0x0008000005207984 */ /* 0x000e620000000c00 */
[----:B------:R-:W-:-:S05]  /*bd90*/  F2FP.BF16.PACK_AB R127, R127, R126 ;  /* 0x0000007e7f7f723e */ /* 0x000fca00000010ff */
[----:B------:R-:W-:Y:S01]  /*bda0*/  HMMA.16816.F32.BF16 R96, R12, R26, R96 ;  /* 0x0000001a0c60723c */ /* 0x000fe20000041860 */
[----:B------:R-:W-:Y:S02]  /*bdb0*/  F2FP.BF16.PACK_AB R117, R117, R116 ;  /* 0x000000747575723e */ /* 0x000fe400000010ff */
[----:B------:R-:W-:-:S05]  /*bdc0*/  F2FP.BF16.PACK_AB R119, R119, R118 ;  /* 0x000000767777723e */ /* 0x000fca00000010ff */
[----:B------:R-:W-:Y:S01]  /*bdd0*/  HMMA.16816.F32.BF16 R52, R12, R38, R52 ;  /* 0x000000260c34723c */ /* 0x000fe20000041834 */
[----:B------:R-:W1:Y:S01]  /*bde0*/  LDS.128 R36, [R3+0x1000] ;  /* 0x0010000003247984 */ /* 0x000e620000000c00 */
[----:B------:R-:W-:Y:S02]  /*bdf0*/  F2FP.BF16.PACK_AB R145, R145, R144 ;  /* 0x000000909191723e */ /* 0x000fe400000010ff */
[----:B------:R-:W-:-:S04]  /*be00*/  F2FP.BF16.PACK_AB R147, R147, R146 ;  /* 0x000000929393723e */ /* 0x000fc800000010ff */
        /* <DEDUP_REMOVED lines=10> */
[----:B------:R-:W1:Y:S01]  /*beb0*/  LDS.128 R12, [R2+0x1800] ;  /* 0x00180000020c7984 */ /* 0x000e620000000c00 */
[----:B---3--:R-:W-:Y:S02]  /*bec0*/  F2FP.BF16.PACK_AB R85, R57, R56 ;  /* 0x000000383955723e */ /* 0x008fe400000010ff */
[----:B------:R-:W-:Y:S01]  /*bed0*/  F2FP.BF16.PACK_AB R87, R59, R58 ;  /* 0x0000003a3b57723e */ /* 0x000fe200000010ff */
[----:B------:R-:W-:Y:S03]  /*bee0*/  BAR.SYNC.DEFER_BLOCKING 0x0 ;  /* 0x0000000000007b1d */ /* 0x000fe60000010000 */
[----:B------:R-:W-:Y:S01]  /*bef0*/  HMMA.16816.F32.BF16 R120, R232, R26, R120 ;  /* 0x0000001ae878723c */ /* 0x000fe20000041878 */
[----:B------:R-:W-:Y:S02]  /*bf00*/  F2FP.BF16.PACK_AB R61, R61, R60 ;  /* 0x0000003c3d3d723e */ /* 0x000fe400000010ff */
[----:B------:R-:W-:-:S05]  /*bf10*/  F2FP.BF16.PACK_AB R63, R63, R62 ;  /* 0x0000003e3f3f723e */ /* 0x000fca00000010ff */
[C---:B------:R-:W-:Y:S01]  /*bf20*/  HMMA.16816.F32.BF16 R108, R232.reuse, R42, R108 ;  /* 0x0000002ae86c723c */ /* 0x040fe2000004186c */
[----:B----4-:R-:W-:Y:S01]  /*bf30*/  F2FP.BF16.PACK_AB R89, R65, R64 ;  /* 0x000000404159723e */ /* 0x010fe200000010ff */
[C---:B------:R-:W-:Y:S01]  /*bf40*/  IMAD R65, R0.reuse, 0xc00, R7 ;  /* 0x00000c0000417824 */ /* 0x040fe200078e0207 */
[----:B------:R-:W-:Y:S02]  /*bf50*/  F2FP.BF16.PACK_AB R67, R67, R66 ;  /* 0x000000424343723e */ /* 0x000fe400000010ff */
[----:B------:R-:W-:Y:S02]  /*bf60*/  LOP3.LUT R7, R0, 0x30, RZ, 0xfc, !PT ;  /* 0x0000003000077812 */ /* 0x000fe400078efcff */
[----:B------:R-:W-:Y:S01]  /*bf70*/  IADD3 R60, R65, 0x6000, RZ ;  /* 0x00006000413c7810 */ /* 0x000fe20007ffe0ff */
[----:B------:R-:W-:Y:S01]  /*bf80*/  HMMA.16816.F32.BF16 R176, R232, R202, R176 ;  /* 0x000000cae8b0723c */ /* 0x000fe200000418b0 */
[----:B------:R-:W-:Y:S02]  /*bf90*/  F2FP.BF16.PACK_AB R91, R49, R48 ;  /* 0x00000030315b723e */ /* 0x000fe400000010ff */
[----:B------:R-:W-:Y:S01]  /*bfa0*/  F2FP.BF16.PACK_AB R113, R51, R50 ;  /* 0x000000323371723e */ /* 0x000fe200000010ff */
[----:B------:R-:W-:Y:S01]  /*bfb0*/  STS [R6], R129 ;  /* 0x0000008106007388 */ /* 0x000fe20000000800 */
[----:B------:R-:W-:-:S03]  /*bfc0*/  IADD3 R62, R65, 0xc000, RZ ;  /* 0x0000c000413e7810 */ /* 0x000fc60007ffe0ff */
[C---:B------:R-:W-:Y:S01]  /*bfd0*/  HMMA.16816.F32.BF16 R172, R232.reuse, R114, R172 ;  /* 0x00000072e8ac723c */ /* 0x040fe200000418ac */
[----:B------:R-:W-:Y:S01]  /*bfe0*/  F2FP.BF16.PACK_AB R121, R121, R120 ;  /* 0x000000787979723e */ /* 0x000fe200000010ff */
[----:B------:R-:W-:Y:S01]  /*bff0*/  STS [R8+0x800], R131 ;  /* 0x0008008308007388 */ /* 0x000fe20000000800 */
[----:B------:R-:W-:Y:S02]  /*c000*/  F2FP.BF16.PACK_AB R123, R123, R122 ;  /* 0x0000007a7b7b723e */ /* 0x000fe400000010ff */
[----:B------:R-:W-:Y:S01]  /*c010*/  LOP3.LUT R64, R0, 0x38, RZ, 0xfc, !PT ;  /* 0x0000003800407812 */ /* 0x000fe200078efcff */
[----:B------:R-:W-:Y:S02]  /*c020*/  STS [R6+0x20], R125 ;  /* 0x0000207d06007388 */ /* 0x000fe40000000800 */
[----:B------:R-:W-:Y:S01]  /*c030*/  HMMA.16816.F32.BF16 R168, R232, R206, R168 ;  /* 0x000000cee8a8723c */ /* 0x000fe200000418a8 */
[----:B------:R-:W-:Y:S01]  /*c040*/  F2FP.BF16.PACK_AB R109, R109, R108 ;  /* 0x0000006c6d6d723e */ /* 0x000fe200000010ff */
[----:B------:R-:W-:Y:S01]  /*c050*/  STS [R8+0x820], R127 ;  /* 0x0008207f08007388 */ /* 0x000fe20000000800 */
[----:B------:R-:W-:-:S03]  /*c060*/  F2FP.BF16.PACK_AB R111, R111, R110 ;  /* 0x0000006e6f6f723e */ /* 0x000fc600000010ff */
[----:B------:R-:W-:Y:S02]  /*c070*/  STS [R6+0x40], R121 ;  /* 0x0000407906007388 */ /* 0x000fe40000000800 */
[----:B------:R-:W-:Y:S02]  /*c080*/  F2FP.BF16.PACK_AB R177, R177, R176 ;  /* 0x000000b0b1b1723e */ /* 0x000fe400000010ff */
        /* <DEDUP_REMOVED lines=10> */
[----:B------:R-:W-:Y:S04]  /*c130*/  STS [R6+0xa0], R177 ;  /* 0x0000a0b106007388 */ /* 0x000fe80000000800 */
[----:B------:R-:W-:Y:S04]  /*c140*/  STS [R8+0x8a0], R179 ;  /* 0x0008a0b308007388 */ /* 0x000fe80000000800 */
[----:B------:R-:W-:Y:S04]  /*c150*/  STS [R6+0xc0], R173 ;  /* 0x0000c0ad06007388 */ /* 0x000fe80000000800 */
[----:B------:R-:W-:Y:S04]  /*c160*/  STS [R8+0x8c0], R175 ;  /* 0x0008c0af08007388 */ /* 0x000fe80000000800 */
[----:B------:R-:W-:Y:S04]  /*c170*/  STS [R6+0xe0], R169 ;  /* 0x0000e0a906007388 */ /* 0x000fe80000000800 */
[----:B------:R-:W-:Y:S04]  /*c180*/  STS [R8+0x8e0], R171 ;  /* 0x0008e0ab08007388 */ /* 0x000fe80000000800 */
[----:B------:R-:W-:Y:S06]  /*c190*/  BAR.SYNC.DEFER_BLOCKING 0x0 ;  /* 0x0000000000007b1d */ /* 0x000fec0000010000 */
[----:B------:R-:W3:Y:S04]  /*c1a0*/  LDS.128 R48, [R4] ;  /* 0x0000000004307984 */ /* 0x000ee80000000c00 */
[----:B------:R-:W4:Y:S04]  /*c1b0*/  LDS.128 R16, [R5+0x800] ;  /* 0x0008000005107984 */ /* 0x000f280000000c00 */
[----:B------:R-:W1:Y:S04]  /*c1c0*/  LDS.128 R20, [R3+0x1000] ;  /* 0x0010000003147984 */ /* 0x000e680000000c00 */
[----:B------:R-:W1:Y:S04]  /*c1d0*/  LDS.128 R24, [R2+0x1800] ;  /* 0x0018000002187984 */ /* 0x000e680000000c00 */
[----:B------:R-:W-:Y:S06]  /*c1e0*/  BAR.SYNC.DEFER_BLOCKING 0x0 ;  /* 0x0000000000007b1d */ /* 0x000fec0000010000 */
[----:B------:R-:W-:Y:S04]  /*c1f0*/  STS [R6], R165 ;  /* 0x000000a506007388 */ /* 0x000fe80000000800 */
[----:B------:R-:W-:Y:S04]  /*c200*/  STS [R8+0x800], R167 ;  /* 0x000800a708007388 */ /* 0x000fe80000000800 */
        /* <DEDUP_REMOVED lines=8> */
[----:B------:R1:W-:Y:S04]  /*c290*/  STS [R6+0xa0], R81 ;  /* 0x0000a05106007388 */ /* 0x0003e80000000800 */
[----:B------:R-:W-:Y:S04]  /*c2a0*/  STS [R8+0x8a0], R83 ;  /* 0x0008a05308007388 */ /* 0x000fe80000000800 */
[----:B------:R-:W-:Y:S01]  /*c2b0*/  STS [R6+0xc0], R153 ;  /* 0x0000c09906007388 */ /* 0x000fe20000000800 */
[----:B-1----:R-:W-:-:S03]  /*c2c0*/  IMAD.MOV.U32 R81, RZ, RZ, 0x2 ;  /* 0x00000002ff517424 */ /* 0x002fc600078e00ff */
[----:B------:R-:W-:Y:S04]  /*c2d0*/  STS [R8+0x8c0], R155 ;  /* 0x0008c09b08007388 */ /* 0x000fe80000000800 */
[----:B------:R-:W-:Y:S04]  /*c2e0*/  STS [R6+0xe0], R93 ;  /* 0x0000e05d06007388 */ /* 0x000fe80000000800 */
[----:B------:R-:W-:Y:S04]  /*c2f0*/  STS [R8+0x8e0], R95 ;  /* 0x0008e05f08007388 */ /* 0x000fe80000000800 */
[----:B------:R-:W-:Y:S06]  /*c300*/  BAR.SYNC.DEFER_BLOCKING 0x0 ;  /* 0x0000000000007b1d */ /* 0x000fec0000010000 */
[----:B------:R-:W1:Y:S04]  /*c310*/  LDS.128 R52, [R4] ;  /* 0x0000000004347984 */ /* 0x000e680000000c00 */
[----:B------:R-:W1:Y:S04]  /*c320*/  LDS.128 R56, [R5+0x800] ;  /* 0x0008000005387984 */ /* 0x000e680000000c00 */
        /* <DEDUP_REMOVED lines=9> */
[----:B------:R1:W-:Y:S04]  /*c3c0*/  STS [R6+0x60], R9 ;  /* 0x0000600906007388 */ /* 0x0003e80000000800 */
[----:B------:R2:W-:Y:S04]  /*c3d0*/  STS [R8+0x860], R11 ;  /* 0x0008600b08007388 */ /* 0x0005e80000000800 */
[----:B------:R-:W-:Y:S01]  /*c3e0*/  STS [R6+0x80], R85 ;  /* 0x0000805506007388 */ /* 0x000fe20000000800 */
[----:B-1----:R-:W-:-:S03]  /*c3f0*/  LOP3.LUT R9, R0, 0x28, RZ, 0xfc, !PT ;  /* 0x0000002800097812 */ /* 0x002fc600078efcff */
[----:B------:R-:W-:Y:S01]  /*c400*/  STS [R8+0x880], R87 ;  /* 0x0008805708007388 */ /* 0x000fe20000000800 */
[----:B--2---:R-:W-:-:S03]  /*c410*/  IMAD.WIDE R10, R65, R81, c[0x0][0x170] ;  /* 0x00005c00410a7625 */ /* 0x004fc600078e0251 */
[----:B------:R1:W-:Y:S04]  /*c420*/  STS [R6+0xa0], R61 ;  /* 0x0000a03d06007388 */ /* 0x0003e80000000800 */
[----:B------:R2:W-:Y:S04]  /*c430*/  STS [R8+0x8a0], R63 ;  /* 0x0008a03f08007388 */ /* 0x0005e80000000800 */
[----:B------:R-:W-:Y:S01]  /*c440*/  STS [R6+0xc0], R89 ;  /* 0x0000c05906007388 */ /* 0x000fe20000000800 */
[----:B-1----:R-:W-:-:S03]  /*c450*/  IMAD.WIDE R60, R60, R81, c[0x0][0x170] ;  /* 0x00005c003c3c7625 */ /* 0x002fc600078e0251 */
[----:B------:R-:W-:Y:S01]  /*c460*/  STS [R8+0x8c0], R67 ;  /* 0x0008c04308007388 */ /* 0x000fe20000000800 */
[----:B--2---:R-:W-:-:S03]  /*c470*/  IMAD.WIDE R62, R62, R81, c[0x0][0x170] ;  /* 0x00005c003e3e7625 */ /* 0x004fc600078e0251 */
[----:B------:R1:W-:Y:S04]  /*c480*/  STS [R6+0xe0], R91 ;  /* 0x0000e05b06007388 */ /* 0x0003e80000000800 */
[----:B------:R2:W-:Y:S04]  /*c490*/  STS [R8+0x8e0], R113 ;  /* 0x0008e07108007388 */ /* 0x0005e80000000800 */
[----:B------:R-:W-:Y:S01]  /*c4a0*/  BAR.SYNC.DEFER_BLOCKING 0x0 ;  /* 0x0000000000007b1d */ /* 0x000fe20000010000 */
[C---:B-1----:R-:W-:Y:S02]  /*c4b0*/  IADD3 R6, R65.reuse, 0x12000, RZ ;  /* 0x0001200041067810 */ /* 0x042fe40007ffe0ff */
[----:B--2---:R-:W-:-:S03]  /*c4c0*/  IADD3 R8, R65, 0x18000, RZ ;  /* 0x0001800041087810 */ /* 0x004fc60007ffe0ff */
[----:B------:R1:W2:Y:S04]  /*c4d0*/  LDS.128 R68, [R4] ;  /* 0x0000000004447984 */ /* 0x0002a80000000c00 */
[----:B------:R-:W2:Y:S04]  /*c4e0*/  LDS.128 R72, [R5+0x800] ;  /* 0x0008000005487984 */ /* 0x000ea80000000c00 */
[----:B------:R3:W2:Y:S01]  /*c4f0*/  LDS.128 R76, [R3+0x1000] ;  /* 0x00100000034c7984 */ /* 0x0006a20000000c00 */
[----:B-1----:R-:W-:-:S03]  /*c500*/  IADD3 R4, R65, 0x1e000, RZ ;  /* 0x0001e00041047810 */ /* 0x002fc60007ffe0ff */
[----:B------:R1:W-:Y:S01]  /*c510*/  @P5 STG.E.128 [R10.64], R28 ;  /* 0x0000001c0a005986 */ /* 0x0003e2000c101d04 */
[----:B------:R-:W-:Y:S01]  /*c520*/  ISETP.LT.AND P5, PT, R9, 0x4d, !P0 ;  /* 0x0000004d0900780c */ /* 0x000fe200047a1270 */
[-C--:B------:R-:W-:Y:S02]  /*c530*/  IMAD.WIDE R8, R8, R81.reuse, c[0x0][0x170] ;  /* 0x00005c0008087625 */ /* 0x080fe400078e0251 */
[----:B------:R-:W-:Y:S01]  /*c540*/  @P4 STG.E.128 [R60.64], R32 ;  /* 0x000000203c004986 */ /* 0x000fe2000c101d04 */
[----:B------:R-:W-:Y:S01]  /*c550*/  ISETP.LT.AND P4, PT, R7, 0x4d, !P0 ;  /* 0x0000004d0700780c */ /* 0x000fe20004781270 */
[-C--:B------:R-:W-:Y:S01]  /*c560*/  IMAD.WIDE R6, R6, R81.reuse, c[0x0][0x170] ;  /* 0x00005c0006067625 */ /* 0x080fe200078e0251 */
[----:B---3--:R-:W-:Y:S01]  /*c570*/  IADD3 R3, R65, 0x30000, RZ ;  /* 0x0003000041037810 */ /* 0x008fe20007ffe0ff */
[----:B------:R-:W-:Y:S01]  /*c580*/  @P3 STG.E.128 [R62.64], R36 ;  /* 0x000000243e003986 */ /* 0x000fe2000c101d04 */
[----:B------:R-:W-:Y:S01]  /*c590*/  ISETP.LT.AND P3, PT, R64, 0x4d, !P0 ;  /* 0x0000004d4000780c */ /* 0x000fe20004761270 */
[----:B------:R-:W-:-:S02]  /*c5a0*/  IMAD.WIDE R4, R4, R81, c[0x0][0x170] ;  /* 0x00005c0004047625 */ /* 0x000fc400078e0251 */
[----:B------:R3:W-:Y:S04]  /*c5b0*/  @P2 STG.E.128 [R6.64], R12 ;  /* 0x0000000c06002986 */ /* 0x0007e8000c101d04 */
[----:B------:R2:W-:Y:S01]  /*c5c0*/  @P6 STG.E.128 [R8.64], R48 ;  /* 0x0000003008006986 */ /* 0x0005e2000c101d04 */
[C---:B-1----:R-:W-:Y:S02]  /*c5d0*/  LOP3.LUT R10, R0.reuse, 0x40, RZ, 0xfc, !PT ;  /* 0x00000040000a7812 */ /* 0x042fe400078efcff */
[----:B------:R-:W-:Y:S01]  /*c5e0*/  LOP3.LUT R0, R0, 0x48, RZ, 0xfc, !PT ;  /* 0x0000004800007812 */ /* 0x000fe200078efcff */
[----:B----4-:R1:W-:Y:S01]  /*c5f0*/  @P5 STG.E.128 [R4.64], R16 ;  /* 0x0000001004005986 */ /* 0x0103e2000c101d04 */
[----:B------:R-:W-:Y:S02]  /*c600*/  ISETP.LT.AND P2, PT, R10, 0x4d, !P0 ;  /* 0x0000004d0a00780c */ /* 0x000fe40004741270 */
[----:B------:R-:W-:-:S02]  /*c610*/  ISETP.LT.AND P0, PT, R0, 0x4d, !P0 ;  /* 0x0000004d0000780c */ /* 0x000fc40004701270 */
[C---:B------:R-:W-:Y:S02]  /*c620*/  IADD3 R0, R65.reuse, 0x2a000, RZ ;  /* 0x0002a00041007810 */ /* 0x040fe40007ffe0ff */
[C---:B------:R-:W-:Y:S02]  /*c630*/  IADD3 R10, R65.reuse, 0x24000, RZ ;  /* 0x00024000410a7810 */ /* 0x040fe40007ffe0ff */
[C---:B------:R-:W-:Y:S01]  /*c640*/  IADD3 R28, R65.reuse, 0x36000, RZ ;  /* 0x00036000411c7810 */ /* 0x040fe20007ffe0ff */
[-C--:B---3--:R-:W-:Y:S01]  /*c650*/  IMAD.WIDE R6, R0, R81.reuse, c[0x0][0x170] ;  /* 0x00005c0000067625 */ /* 0x088fe200078e0251 */
[C---:B------:R-:W-:Y:S02]  /*c660*/  IADD3 R0, R65.reuse, 0x42000, RZ ;  /* 0x0004200041007810 */ /* 0x040fe40007ffe0ff */
[C---:B--2---:R-:W-:Y:S01]  /*c670*/  IADD3 R8, R65.reuse, 0x3c000, RZ ;  /* 0x0003c00041087810 */ /* 0x044fe20007ffe0ff */
[----:B------:R-:W-:Y:S01]  /*c680*/  IMAD.WIDE R10, R10, R81, c[0x0][0x170] ;  /* 0x00005c000a0a7625 */ /* 0x000fe200078e0251 */
[----:B------:R-:W-:-:S03]  /*c690*/  IADD3 R29, R65, 0x54000, RZ ;  /* 0x00054000411d7810 */ /* 0x000fc60007ffe0ff */
[-C--:B------:R-:W-:Y:S01]  /*c6a0*/  IMAD.WIDE R12, R3, R81.reuse, c[0x0][0x170] ;  /* 0x00005c00030c7625 */ /* 0x080fe200078e0251 */
[C---:B------:R-:W-:Y:S01]  /*c6b0*/  IADD3 R3, R65.reuse, 0x48000, RZ ;  /* 0x0004800041037810 */ /* 0x040fe20007ffe0ff */
[----:B------:R2:W-:Y:S02]  /*c6c0*/  @P4 STG.E.128 [R10.64], R20 ;  /* 0x000000140a004986 */ /* 0x0005e4000c101d04 */
[-C--:B------:R-:W-:Y:S01]  /*c6d0*/  IMAD.WIDE R14, R28, R81.reuse, c[0x0][0x170] ;  /* 0x00005c001c0e7625 */ /* 0x080fe200078e0251 */
[----:B------:R-:W-:Y:S01]  /*c6e0*/  IADD3 R28, R65, 0x4e000, RZ ;  /* 0x0004e000411c7810 */ /* 0x000fe20007ffe0ff */
[----:B------:R3:W-:Y:S02]  /*c6f0*/  @P3 STG.E.128 [R6.64], R24 ;  /* 0x0000001806003986 */ /* 0x0007e4000c101d04 */
[-C--:B------:R-:W-:Y:S02]  /*c700*/  IMAD.WIDE R8, R8, R81.reuse, c[0x0][0x170] ;  /* 0x00005c0008087625 */ /* 0x080fe400078e0251 */
[----:B------:R4:W-:Y:S02]  /*c710*/  @P2 STG.E.128 [R12.64], R52 ;  /* 0x000000340c002986 */ /* 0x0009e4000c101d04 */
[----:B-1----:R-:W-:-:S02]  /*c720*/  IMAD.WIDE R4, R0, R81, c[0x0][0x170] ;  /* 0x00005c0000047625 */ /* 0x002fc400078e0251 */
[----:B------:R1:W-:Y:S04]  /*c730*/  @P0 STG.E.128 [R14.64], R56 ;  /* 0x000000380e000986 */ /* 0x0003e8000c101d04 */
[----:B------:R1:W-:Y:S01]  /*c740*/  @P1 STG.E.128 [R8.64], R40 ;  /* 0x0000002808001986 */ /* 0x0003e2000c101d04 */
[----:B--2---:R-:W-:-:S03]  /*c750*/  IMAD.WIDE R10, R3, R81, c[0x0][0x170] ;  /* 0x00005c00030a7625 */ /* 0x004fc600078e0251 */
[----:B------:R1:W-:Y:S01]  /*c760*/  @P1 STG.E.128 [R4.64], R44 ;  /* 0x0000002c04001986 */ /* 0x0003e2000c101d04 */
[----:B---3--:R-:W-:-:S03]  /*c770*/  IMAD.WIDE R6, R28, R81, c[0x0][0x170] ;  /* 0x00005c001c067625 */ /* 0x008fc600078e0251 */
[----:B------:R1:W-:Y:S01]  /*c780*/  @P1 STG.E.128 [R10.64], R68 ;  /* 0x000000440a001986 */ /* 0x0003e2000c101d04 */
[----:B----4-:R-:W-:-:S03]  /*c790*/  IMAD.WIDE R12, R29, R81, c[0x0][0x170] ;  /* 0x00005c001d0c7625 */ /* 0x010fc600078e0251 */
[----:B------:R1:W-:Y:S04]  /*c7a0*/  @P1 STG.E.128 [R6.64], R72 ;  /* 0x0000004806001986 */ /* 0x0003e8000c101d04 */
[----:B------:R1:W-:Y:S01]  /*c7b0*/  @P1 STG.E.128 [R12.64], R76 ;  /* 0x0000004c0c001986 */ /* 0x0003e2000c101d04 */
[----:B------:R-:W-:Y:S05]  /*c7c0*/  @!P1 EXIT ;  /* 0x000000000000994d */ /* 0x000fea0003800000 */
[----:B-1----:R-:W1:Y:S01]  /*c7d0*/  LDS.128 R8, [R2+0x1800] ;  /* 0x0018000002087984 */ /* 0x002e620000000c00 */
[----:B------:R-:W-:-:S05]  /*c7e0*/  IADD3 R4, R65, 0x5a000, RZ ;  /* 0x0005a00041047810 */ /* 0x000fca0007ffe0ff */
[----:B------:R-:W-:-:S05]  /*c7f0*/  IMAD.WIDE R4, R4, R81, c[0x0][0x170] ;  /* 0x00005c0004047625 */ /* 0x000fca00078e0251 */
[----:B-1----:R-:W-:Y:S01]  /*c800*/  STG.E.128 [R4.64], R8 ;  /* 0x0000000804007986 */ /* 0x002fe2000c101d04 */
[----:B------:R-:W-:Y:S05]  /*c810*/  EXIT ;  /* 0x000000000000794d */ /* 0x000fea0003800000 */
.L_x_0:
[----:B------:R-:W-:-:S00]  /*c820*/  BRA `(.L_x_0) ;  /* 0xfffffff000007947 */ /* 0x000fc0000383ffff */
[----:B------:R-:W-:-:S00]  /*c830*/  NOP ;  /* 0x0000000000007918 */ /* 0x000fc00000000000 */
        /* <DEDUP_REMOVED lines=12> */
.L_x_1:


//--------------------- .nv.shared.triton_mm      --------------------------
	.section	.nv.shared.triton_mm,"aw",@nobits
	.sectionflags	@""
	.align	16
